//
// Generated by NVIDIA NVVM Compiler
//
// Compiler Build ID: CL-36424714
// Cuda compilation tools, release 13.0, V13.0.88
// Based on NVVM 20.0.0
//

.version 9.0
.target sm_100
.address_size 64

	// .globl	_Z8mcMethodiPfPi
.global .align 4 .b8 precalc_xorwow_matrix[102400];
.global .align 4 .b8 precalc_xorwow_offset_matrix[102400];
.global .align 4 .b8 mrg32k3aM1[2304];
.global .align 4 .b8 mrg32k3aM2[2304];
.global .align 4 .b8 mrg32k3aM1SubSeq[2016];
.global .align 4 .b8 mrg32k3aM2SubSeq[2016];
.global .align 4 .b8 mrg32k3aM1Seq[2304];
.global .align 4 .b8 mrg32k3aM2Seq[2304];
.const .align 8 .b8 __cr_lgamma_table[72];

.visible .entry _Z8mcMethodiPfPi(
	.param .u32 _Z8mcMethodiPfPi_param_0,
	.param .u64 .ptr .align 1 _Z8mcMethodiPfPi_param_1,
	.param .u64 .ptr .align 1 _Z8mcMethodiPfPi_param_2
)
{
	.reg .pred 	%p<3>;
	.reg .b32 	%r<10>;
	.reg .b32 	%f<5>;
	.reg .b64 	%rd<7>;

	ld.param.u32 	%r2, [_Z8mcMethodiPfPi_param_0];
	ld.param.u64 	%rd1, [_Z8mcMethodiPfPi_param_1];
	ld.param.u64 	%rd2, [_Z8mcMethodiPfPi_param_2];
	mov.u32 	%r3, %tid.x;
	mov.u32 	%r4, %ntid.x;
	mov.u32 	%r5, %ctaid.x;
	mad.lo.s32 	%r6, %r4, %r5, %r3;
	shl.b32 	%r1, %r6, 1;
	shl.b32 	%r7, %r2, 1;
	add.s32 	%r8, %r7, -1;
	setp.ge.s32 	%p1, %r1, %r8;
	@%p1 bra 	$L__BB0_3;
	cvta.to.global.u64 	%rd3, %rd1;
	mul.wide.s32 	%rd4, %r1, 4;
	add.s64 	%rd5, %rd3, %rd4;
	ld.global.f32 	%f1, [%rd5];
	ld.global.f32 	%f2, [%rd5+4];
	mul.f32 	%f3, %f2, %f2;
	fma.rn.f32 	%f4, %f1, %f1, %f3;
	setp.gtu.f32 	%p2, %f4, 0f3F800000;
	@%p2 bra 	$L__BB0_3;
	cvta.to.global.u64 	%rd6, %rd2;
	atom.global.add.u32 	%r9, [%rd6], 1;
$L__BB0_3:
	ret;

}
	// .globl	_Z21generateRandomNumbersP17curandStateXORWOWPfi
.visible .entry _Z21generateRandomNumbersP17curandStateXORWOWPfi(
	.param .u64 .ptr .align 1 _Z21generateRandomNumbersP17curandStateXORWOWPfi_param_0,
	.param .u64 .ptr .align 1 _Z21generateRandomNumbersP17curandStateXORWOWPfi_param_1,
	.param .u32 _Z21generateRandomNumbersP17curandStateXORWOWPfi_param_2
)
{
	.reg .pred 	%p<47>;
	.reg .b32 	%r<869>;
	.reg .b32 	%f<5>;
	.reg .b64 	%rd<37>;

	ld.param.u64 	%rd15, [_Z21generateRandomNumbersP17curandStateXORWOWPfi_param_0];
	ld.param.u32 	%r379, [_Z21generateRandomNumbersP17curandStateXORWOWPfi_param_2];
	mov.u32 	%r380, %tid.x;
	mov.u32 	%r381, %ntid.x;
	mov.u32 	%r382, %ctaid.x;
	mad.lo.s32 	%r383, %r381, %r382, %r380;
	shl.b32 	%r1, %r383, 1;
	add.s32 	%r384, %r379, -1;
	setp.ge.s32 	%p1, %r1, %r384;
	@%p1 bra 	$L__BB1_85;
	cvta.to.global.u64 	%rd17, %rd15;
	cvt.s64.s32 	%rd1, %r1;
	mul.wide.s32 	%rd18, %r1, 48;
	add.s64 	%rd2, %rd17, %rd18;
	mov.b32 	%r689, 1593684748;
	mov.b32 	%r390, 832094735;
	st.global.v2.u32 	[%rd2], {%r390, %r689};
	mov.b32 	%r687, -123459836;
	mov.b32 	%r688, 1111207954;
	st.global.v2.u32 	[%rd2+8], {%r688, %r687};
	mov.b32 	%r685, 1476011280;
	mov.b32 	%r686, -589760388;
	st.global.v2.u32 	[%rd2+16], {%r686, %r685};
	setp.eq.s32 	%p2, %r1, 0;
	@%p2 bra 	$L__BB1_43;
	mov.b32 	%r671, 0;
	mov.b32 	%r689, 1593684748;
	mov.b32 	%r688, 1111207954;
	mov.b32 	%r687, -123459836;
	mov.b32 	%r686, -589760388;
	mov.b32 	%r685, 1476011280;
	mov.u64 	%rd20, precalc_xorwow_matrix;
	mov.u64 	%rd35, %rd1;
$L__BB1_3:
	and.b64  	%rd4, %rd35, 3;
	setp.eq.s64 	%p3, %rd4, 0;
	@%p3 bra 	$L__BB1_42;
	mul.wide.u32 	%rd19, %r671, 3200;
	add.s64 	%rd5, %rd20, %rd19;
	cvt.u32.u64 	%r8, %rd4;
	mov.b32 	%r672, 0;
$L__BB1_5:
	mov.b32 	%r685, 0;
	mov.u32 	%r686, %r685;
	mov.u32 	%r687, %r685;
	mov.u32 	%r688, %r685;
	mov.u32 	%r689, %r685;
	mov.u32 	%r678, %r685;
$L__BB1_6:
	mul.wide.u32 	%rd21, %r678, 4;
	add.s64 	%rd22, %rd2, %rd21;
	ld.global.u32 	%r16, [%rd22+4];
	shl.b32 	%r17, %r678, 5;
	mov.b32 	%r684, 0;
$L__BB1_7:
	.pragma "nounroll";
	shr.u32 	%r400, %r16, %r684;
	and.b32  	%r401, %r400, 1;
	setp.eq.b32 	%p4, %r401, 1;
	not.pred 	%p5, %p4;
	add.s32 	%r402, %r17, %r684;
	mul.lo.s32 	%r403, %r402, 5;
	mul.wide.u32 	%rd23, %r403, 4;
	add.s64 	%rd6, %rd5, %rd23;
	@%p5 bra 	$L__BB1_9;
	ld.global.u32 	%r404, [%rd6];
	xor.b32  	%r689, %r689, %r404;
	ld.global.u32 	%r405, [%rd6+4];
	xor.b32  	%r688, %r688, %r405;
	ld.global.u32 	%r406, [%rd6+8];
	xor.b32  	%r687, %r687, %r406;
	ld.global.u32 	%r407, [%rd6+12];
	xor.b32  	%r686, %r686, %r407;
	ld.global.u32 	%r408, [%rd6+16];
	xor.b32  	%r685, %r685, %r408;
$L__BB1_9:
	and.b32  	%r410, %r400, 2;
	setp.eq.s32 	%p6, %r410, 0;
	@%p6 bra 	$L__BB1_11;
	ld.global.u32 	%r411, [%rd6+20];
	xor.b32  	%r689, %r689, %r411;
	ld.global.u32 	%r412, [%rd6+24];
	xor.b32  	%r688, %r688, %r412;
	ld.global.u32 	%r413, [%rd6+28];
	xor.b32  	%r687, %r687, %r413;
	ld.global.u32 	%r414, [%rd6+32];
	xor.b32  	%r686, %r686, %r414;
	ld.global.u32 	%r415, [%rd6+36];
	xor.b32  	%r685, %r685, %r415;
$L__BB1_11:
	and.b32  	%r417, %r400, 4;
	setp.eq.s32 	%p7, %r417, 0;
	@%p7 bra 	$L__BB1_13;
	ld.global.u32 	%r418, [%rd6+40];
	xor.b32  	%r689, %r689, %r418;
	ld.global.u32 	%r419, [%rd6+44];
	xor.b32  	%r688, %r688, %r419;
	ld.global.u32 	%r420, [%rd6+48];
	xor.b32  	%r687, %r687, %r420;
	ld.global.u32 	%r421, [%rd6+52];
	xor.b32  	%r686, %r686, %r421;
	ld.global.u32 	%r422, [%rd6+56];
	xor.b32  	%r685, %r685, %r422;
$L__BB1_13:
	and.b32  	%r424, %r400, 8;
	setp.eq.s32 	%p8, %r424, 0;
	@%p8 bra 	$L__BB1_15;
	ld.global.u32 	%r425, [%rd6+60];
	xor.b32  	%r689, %r689, %r425;
	ld.global.u32 	%r426, [%rd6+64];
	xor.b32  	%r688, %r688, %r426;
	ld.global.u32 	%r427, [%rd6+68];
	xor.b32  	%r687, %r687, %r427;
	ld.global.u32 	%r428, [%rd6+72];
	xor.b32  	%r686, %r686, %r428;
	ld.global.u32 	%r429, [%rd6+76];
	xor.b32  	%r685, %r685, %r429;
$L__BB1_15:
	and.b32  	%r431, %r400, 16;
	setp.eq.s32 	%p9, %r431, 0;
	@%p9 bra 	$L__BB1_17;
	ld.global.u32 	%r432, [%rd6+80];
	xor.b32  	%r689, %r689, %r432;
	ld.global.u32 	%r433, [%rd6+84];
	xor.b32  	%r688, %r688, %r433;
	ld.global.u32 	%r434, [%rd6+88];
	xor.b32  	%r687, %r687, %r434;
	ld.global.u32 	%r435, [%rd6+92];
	xor.b32  	%r686, %r686, %r435;
	ld.global.u32 	%r436, [%rd6+96];
	xor.b32  	%r685, %r685, %r436;
$L__BB1_17:
	and.b32  	%r438, %r400, 32;
	setp.eq.s32 	%p10, %r438, 0;
	@%p10 bra 	$L__BB1_19;
	ld.global.u32 	%r439, [%rd6+100];
	xor.b32  	%r689, %r689, %r439;
	ld.global.u32 	%r440, [%rd6+104];
	xor.b32  	%r688, %r688, %r440;
	ld.global.u32 	%r441, [%rd6+108];
	xor.b32  	%r687, %r687, %r441;
	ld.global.u32 	%r442, [%rd6+112];
	xor.b32  	%r686, %r686, %r442;
	ld.global.u32 	%r443, [%rd6+116];
	xor.b32  	%r685, %r685, %r443;
$L__BB1_19:
	and.b32  	%r445, %r400, 64;
	setp.eq.s32 	%p11, %r445, 0;
	@%p11 bra 	$L__BB1_21;
	ld.global.u32 	%r446, [%rd6+120];
	xor.b32  	%r689, %r689, %r446;
	ld.global.u32 	%r447, [%rd6+124];
	xor.b32  	%r688, %r688, %r447;
	ld.global.u32 	%r448, [%rd6+128];
	xor.b32  	%r687, %r687, %r448;
	ld.global.u32 	%r449, [%rd6+132];
	xor.b32  	%r686, %r686, %r449;
	ld.global.u32 	%r450, [%rd6+136];
	xor.b32  	%r685, %r685, %r450;
$L__BB1_21:
	and.b32  	%r452, %r400, 128;
	setp.eq.s32 	%p12, %r452, 0;
	@%p12 bra 	$L__BB1_23;
	ld.global.u32 	%r453, [%rd6+140];
	xor.b32  	%r689, %r689, %r453;
	ld.global.u32 	%r454, [%rd6+144];
	xor.b32  	%r688, %r688, %r454;
	ld.global.u32 	%r455, [%rd6+148];
	xor.b32  	%r687, %r687, %r455;
	ld.global.u32 	%r456, [%rd6+152];
	xor.b32  	%r686, %r686, %r456;
	ld.global.u32 	%r457, [%rd6+156];
	xor.b32  	%r685, %r685, %r457;
$L__BB1_23:
	and.b32  	%r459, %r400, 256;
	setp.eq.s32 	%p13, %r459, 0;
	@%p13 bra 	$L__BB1_25;
	ld.global.u32 	%r460, [%rd6+160];
	xor.b32  	%r689, %r689, %r460;
	ld.global.u32 	%r461, [%rd6+164];
	xor.b32  	%r688, %r688, %r461;
	ld.global.u32 	%r462, [%rd6+168];
	xor.b32  	%r687, %r687, %r462;
	ld.global.u32 	%r463, [%rd6+172];
	xor.b32  	%r686, %r686, %r463;
	ld.global.u32 	%r464, [%rd6+176];
	xor.b32  	%r685, %r685, %r464;
$L__BB1_25:
	and.b32  	%r466, %r400, 512;
	setp.eq.s32 	%p14, %r466, 0;
	@%p14 bra 	$L__BB1_27;
	ld.global.u32 	%r467, [%rd6+180];
	xor.b32  	%r689, %r689, %r467;
	ld.global.u32 	%r468, [%rd6+184];
	xor.b32  	%r688, %r688, %r468;
	ld.global.u32 	%r469, [%rd6+188];
	xor.b32  	%r687, %r687, %r469;
	ld.global.u32 	%r470, [%rd6+192];
	xor.b32  	%r686, %r686, %r470;
	ld.global.u32 	%r471, [%rd6+196];
	xor.b32  	%r685, %r685, %r471;
$L__BB1_27:
	and.b32  	%r473, %r400, 1024;
	setp.eq.s32 	%p15, %r473, 0;
	@%p15 bra 	$L__BB1_29;
	ld.global.u32 	%r474, [%rd6+200];
	xor.b32  	%r689, %r689, %r474;
	ld.global.u32 	%r475, [%rd6+204];
	xor.b32  	%r688, %r688, %r475;
	ld.global.u32 	%r476, [%rd6+208];
	xor.b32  	%r687, %r687, %r476;
	ld.global.u32 	%r477, [%rd6+212];
	xor.b32  	%r686, %r686, %r477;
	ld.global.u32 	%r478, [%rd6+216];
	xor.b32  	%r685, %r685, %r478;
$L__BB1_29:
	and.b32  	%r480, %r400, 2048;
	setp.eq.s32 	%p16, %r480, 0;
	@%p16 bra 	$L__BB1_31;
	ld.global.u32 	%r481, [%rd6+220];
	xor.b32  	%r689, %r689, %r481;
	ld.global.u32 	%r482, [%rd6+224];
	xor.b32  	%r688, %r688, %r482;
	ld.global.u32 	%r483, [%rd6+228];
	xor.b32  	%r687, %r687, %r483;
	ld.global.u32 	%r484, [%rd6+232];
	xor.b32  	%r686, %r686, %r484;
	ld.global.u32 	%r485, [%rd6+236];
	xor.b32  	%r685, %r685, %r485;
$L__BB1_31:
	and.b32  	%r487, %r400, 4096;
	setp.eq.s32 	%p17, %r487, 0;
	@%p17 bra 	$L__BB1_33;
	ld.global.u32 	%r488, [%rd6+240];
	xor.b32  	%r689, %r689, %r488;
	ld.global.u32 	%r489, [%rd6+244];
	xor.b32  	%r688, %r688, %r489;
	ld.global.u32 	%r490, [%rd6+248];
	xor.b32  	%r687, %r687, %r490;
	ld.global.u32 	%r491, [%rd6+252];
	xor.b32  	%r686, %r686, %r491;
	ld.global.u32 	%r492, [%rd6+256];
	xor.b32  	%r685, %r685, %r492;
$L__BB1_33:
	and.b32  	%r494, %r400, 8192;
	setp.eq.s32 	%p18, %r494, 0;
	@%p18 bra 	$L__BB1_35;
	ld.global.u32 	%r495, [%rd6+260];
	xor.b32  	%r689, %r689, %r495;
	ld.global.u32 	%r496, [%rd6+264];
	xor.b32  	%r688, %r688, %r496;
	ld.global.u32 	%r497, [%rd6+268];
	xor.b32  	%r687, %r687, %r497;
	ld.global.u32 	%r498, [%rd6+272];
	xor.b32  	%r686, %r686, %r498;
	ld.global.u32 	%r499, [%rd6+276];
	xor.b32  	%r685, %r685, %r499;
$L__BB1_35:
	and.b32  	%r501, %r400, 16384;
	setp.eq.s32 	%p19, %r501, 0;
	@%p19 bra 	$L__BB1_37;
	ld.global.u32 	%r502, [%rd6+280];
	xor.b32  	%r689, %r689, %r502;
	ld.global.u32 	%r503, [%rd6+284];
	xor.b32  	%r688, %r688, %r503;
	ld.global.u32 	%r504, [%rd6+288];
	xor.b32  	%r687, %r687, %r504;
	ld.global.u32 	%r505, [%rd6+292];
	xor.b32  	%r686, %r686, %r505;
	ld.global.u32 	%r506, [%rd6+296];
	xor.b32  	%r685, %r685, %r506;
$L__BB1_37:
	and.b32  	%r508, %r400, 32768;
	setp.eq.s32 	%p20, %r508, 0;
	@%p20 bra 	$L__BB1_39;
	ld.global.u32 	%r509, [%rd6+300];
	xor.b32  	%r689, %r689, %r509;
	ld.global.u32 	%r510, [%rd6+304];
	xor.b32  	%r688, %r688, %r510;
	ld.global.u32 	%r511, [%rd6+308];
	xor.b32  	%r687, %r687, %r511;
	ld.global.u32 	%r512, [%rd6+312];
	xor.b32  	%r686, %r686, %r512;
	ld.global.u32 	%r513, [%rd6+316];
	xor.b32  	%r685, %r685, %r513;
$L__BB1_39:
	add.s32 	%r684, %r684, 16;
	setp.ne.s32 	%p21, %r684, 32;
	@%p21 bra 	$L__BB1_7;
	mad.lo.s32 	%r514, %r678, -31, %r17;
	add.s32 	%r678, %r514, 1;
	setp.ne.s32 	%p22, %r678, 5;
	@%p22 bra 	$L__BB1_6;
	st.global.u32 	[%rd2+4], %r689;
	st.global.u32 	[%rd2+8], %r688;
	st.global.u32 	[%rd2+12], %r687;
	st.global.u32 	[%rd2+16], %r686;
	st.global.u32 	[%rd2+20], %r685;
	add.s32 	%r672, %r672, 1;
	setp.lt.u32 	%p23, %r672, %r8;
	@%p23 bra 	$L__BB1_5;
$L__BB1_42:
	shr.u64 	%rd7, %rd35, 2;
	add.s32 	%r671, %r671, 1;
	setp.gt.u64 	%p24, %rd35, 3;
	mov.u64 	%rd35, %rd7;
	@%p24 bra 	$L__BB1_3;
$L__BB1_43:
	mov.b32 	%r775, 0;
	st.global.v2.u32 	[%rd2+24], {%r775, %r775};
	st.global.u32 	[%rd2+32], %r775;
	mov.b64 	%rd24, 0;
	st.global.u64 	[%rd2+40], %rd24;
	add.s32 	%r516, %r1, 1;
	cvt.s64.s32 	%rd36, %r516;
	add.s64 	%rd9, %rd2, 48;
	mov.b32 	%r517, 1593684748;
	mov.b32 	%r518, 832094735;
	st.global.v2.u32 	[%rd2+48], {%r518, %r517};
	mov.b32 	%r519, -123459836;
	mov.b32 	%r520, 1111207954;
	st.global.v2.u32 	[%rd2+56], {%r520, %r519};
	mov.b32 	%r521, 1476011280;
	mov.b32 	%r522, -589760388;
	st.global.v2.u32 	[%rd2+64], {%r522, %r521};
$L__BB1_44:
	and.b64  	%rd11, %rd36, 3;
	setp.eq.s64 	%p25, %rd11, 0;
	@%p25 bra 	$L__BB1_83;
	mul.wide.u32 	%rd25, %r775, 3200;
	mov.u64 	%rd26, precalc_xorwow_matrix;
	add.s64 	%rd12, %rd26, %rd25;
	cvt.u32.u64 	%r199, %rd11;
	mov.b32 	%r776, 0;
$L__BB1_46:
	mov.b32 	%r789, 0;
	mov.u32 	%r790, %r789;
	mov.u32 	%r791, %r789;
	mov.u32 	%r792, %r789;
	mov.u32 	%r793, %r789;
	mov.u32 	%r782, %r789;
$L__BB1_47:
	mul.wide.u32 	%rd27, %r782, 4;
	add.s64 	%rd28, %rd9, %rd27;
	ld.global.u32 	%r207, [%rd28+4];
	shl.b32 	%r208, %r782, 5;
	mov.b32 	%r788, 0;
$L__BB1_48:
	.pragma "nounroll";
	shr.u32 	%r526, %r207, %r788;
	and.b32  	%r527, %r526, 1;
	setp.eq.b32 	%p26, %r527, 1;
	not.pred 	%p27, %p26;
	add.s32 	%r528, %r208, %r788;
	mul.lo.s32 	%r529, %r528, 5;
	mul.wide.u32 	%rd29, %r529, 4;
	add.s64 	%rd13, %rd12, %rd29;
	@%p27 bra 	$L__BB1_50;
	ld.global.u32 	%r530, [%rd13];
	xor.b32  	%r793, %r793, %r530;
	ld.global.u32 	%r531, [%rd13+4];
	xor.b32  	%r792, %r792, %r531;
	ld.global.u32 	%r532, [%rd13+8];
	xor.b32  	%r791, %r791, %r532;
	ld.global.u32 	%r533, [%rd13+12];
	xor.b32  	%r790, %r790, %r533;
	ld.global.u32 	%r534, [%rd13+16];
	xor.b32  	%r789, %r789, %r534;
$L__BB1_50:
	and.b32  	%r536, %r526, 2;
	setp.eq.s32 	%p28, %r536, 0;
	@%p28 bra 	$L__BB1_52;
	ld.global.u32 	%r537, [%rd13+20];
	xor.b32  	%r793, %r793, %r537;
	ld.global.u32 	%r538, [%rd13+24];
	xor.b32  	%r792, %r792, %r538;
	ld.global.u32 	%r539, [%rd13+28];
	xor.b32  	%r791, %r791, %r539;
	ld.global.u32 	%r540, [%rd13+32];
	xor.b32  	%r790, %r790, %r540;
	ld.global.u32 	%r541, [%rd13+36];
	xor.b32  	%r789, %r789, %r541;
$L__BB1_52:
	and.b32  	%r543, %r526, 4;
	setp.eq.s32 	%p29, %r543, 0;
	@%p29 bra 	$L__BB1_54;
	ld.global.u32 	%r544, [%rd13+40];
	xor.b32  	%r793, %r793, %r544;
	ld.global.u32 	%r545, [%rd13+44];
	xor.b32  	%r792, %r792, %r545;
	ld.global.u32 	%r546, [%rd13+48];
	xor.b32  	%r791, %r791, %r546;
	ld.global.u32 	%r547, [%rd13+52];
	xor.b32  	%r790, %r790, %r547;
	ld.global.u32 	%r548, [%rd13+56];
	xor.b32  	%r789, %r789, %r548;
$L__BB1_54:
	and.b32  	%r550, %r526, 8;
	setp.eq.s32 	%p30, %r550, 0;
	@%p30 bra 	$L__BB1_56;
	ld.global.u32 	%r551, [%rd13+60];
	xor.b32  	%r793, %r793, %r551;
	ld.global.u32 	%r552, [%rd13+64];
	xor.b32  	%r792, %r792, %r552;
	ld.global.u32 	%r553, [%rd13+68];
	xor.b32  	%r791, %r791, %r553;
	ld.global.u32 	%r554, [%rd13+72];
	xor.b32  	%r790, %r790, %r554;
	ld.global.u32 	%r555, [%rd13+76];
	xor.b32  	%r789, %r789, %r555;
$L__BB1_56:
	and.b32  	%r557, %r526, 16;
	setp.eq.s32 	%p31, %r557, 0;
	@%p31 bra 	$L__BB1_58;
	ld.global.u32 	%r558, [%rd13+80];
	xor.b32  	%r793, %r793, %r558;
	ld.global.u32 	%r559, [%rd13+84];
	xor.b32  	%r792, %r792, %r559;
	ld.global.u32 	%r560, [%rd13+88];
	xor.b32  	%r791, %r791, %r560;
	ld.global.u32 	%r561, [%rd13+92];
	xor.b32  	%r790, %r790, %r561;
	ld.global.u32 	%r562, [%rd13+96];
	xor.b32  	%r789, %r789, %r562;
$L__BB1_58:
	and.b32  	%r564, %r526, 32;
	setp.eq.s32 	%p32, %r564, 0;
	@%p32 bra 	$L__BB1_60;
	ld.global.u32 	%r565, [%rd13+100];
	xor.b32  	%r793, %r793, %r565;
	ld.global.u32 	%r566, [%rd13+104];
	xor.b32  	%r792, %r792, %r566;
	ld.global.u32 	%r567, [%rd13+108];
	xor.b32  	%r791, %r791, %r567;
	ld.global.u32 	%r568, [%rd13+112];
	xor.b32  	%r790, %r790, %r568;
	ld.global.u32 	%r569, [%rd13+116];
	xor.b32  	%r789, %r789, %r569;
$L__BB1_60:
	and.b32  	%r571, %r526, 64;
	setp.eq.s32 	%p33, %r571, 0;
	@%p33 bra 	$L__BB1_62;
	ld.global.u32 	%r572, [%rd13+120];
	xor.b32  	%r793, %r793, %r572;
	ld.global.u32 	%r573, [%rd13+124];
	xor.b32  	%r792, %r792, %r573;
	ld.global.u32 	%r574, [%rd13+128];
	xor.b32  	%r791, %r791, %r574;
	ld.global.u32 	%r575, [%rd13+132];
	xor.b32  	%r790, %r790, %r575;
	ld.global.u32 	%r576, [%rd13+136];
	xor.b32  	%r789, %r789, %r576;
$L__BB1_62:
	and.b32  	%r578, %r526, 128;
	setp.eq.s32 	%p34, %r578, 0;
	@%p34 bra 	$L__BB1_64;
	ld.global.u32 	%r579, [%rd13+140];
	xor.b32  	%r793, %r793, %r579;
	ld.global.u32 	%r580, [%rd13+144];
	xor.b32  	%r792, %r792, %r580;
	ld.global.u32 	%r581, [%rd13+148];
	xor.b32  	%r791, %r791, %r581;
	ld.global.u32 	%r582, [%rd13+152];
	xor.b32  	%r790, %r790, %r582;
	ld.global.u32 	%r583, [%rd13+156];
	xor.b32  	%r789, %r789, %r583;
$L__BB1_64:
	and.b32  	%r585, %r526, 256;
	setp.eq.s32 	%p35, %r585, 0;
	@%p35 bra 	$L__BB1_66;
	ld.global.u32 	%r586, [%rd13+160];
	xor.b32  	%r793, %r793, %r586;
	ld.global.u32 	%r587, [%rd13+164];
	xor.b32  	%r792, %r792, %r587;
	ld.global.u32 	%r588, [%rd13+168];
	xor.b32  	%r791, %r791, %r588;
	ld.global.u32 	%r589, [%rd13+172];
	xor.b32  	%r790, %r790, %r589;
	ld.global.u32 	%r590, [%rd13+176];
	xor.b32  	%r789, %r789, %r590;
$L__BB1_66:
	and.b32  	%r592, %r526, 512;
	setp.eq.s32 	%p36, %r592, 0;
	@%p36 bra 	$L__BB1_68;
	ld.global.u32 	%r593, [%rd13+180];
	xor.b32  	%r793, %r793, %r593;
	ld.global.u32 	%r594, [%rd13+184];
	xor.b32  	%r792, %r792, %r594;
	ld.global.u32 	%r595, [%rd13+188];
	xor.b32  	%r791, %r791, %r595;
	ld.global.u32 	%r596, [%rd13+192];
	xor.b32  	%r790, %r790, %r596;
	ld.global.u32 	%r597, [%rd13+196];
	xor.b32  	%r789, %r789, %r597;
$L__BB1_68:
	and.b32  	%r599, %r526, 1024;
	setp.eq.s32 	%p37, %r599, 0;
	@%p37 bra 	$L__BB1_70;
	ld.global.u32 	%r600, [%rd13+200];
	xor.b32  	%r793, %r793, %r600;
	ld.global.u32 	%r601, [%rd13+204];
	xor.b32  	%r792, %r792, %r601;
	ld.global.u32 	%r602, [%rd13+208];
	xor.b32  	%r791, %r791, %r602;
	ld.global.u32 	%r603, [%rd13+212];
	xor.b32  	%r790, %r790, %r603;
	ld.global.u32 	%r604, [%rd13+216];
	xor.b32  	%r789, %r789, %r604;
$L__BB1_70:
	and.b32  	%r606, %r526, 2048;
	setp.eq.s32 	%p38, %r606, 0;
	@%p38 bra 	$L__BB1_72;
	ld.global.u32 	%r607, [%rd13+220];
	xor.b32  	%r793, %r793, %r607;
	ld.global.u32 	%r608, [%rd13+224];
	xor.b32  	%r792, %r792, %r608;
	ld.global.u32 	%r609, [%rd13+228];
	xor.b32  	%r791, %r791, %r609;
	ld.global.u32 	%r610, [%rd13+232];
	xor.b32  	%r790, %r790, %r610;
	ld.global.u32 	%r611, [%rd13+236];
	xor.b32  	%r789, %r789, %r611;
$L__BB1_72:
	and.b32  	%r613, %r526, 4096;
	setp.eq.s32 	%p39, %r613, 0;
	@%p39 bra 	$L__BB1_74;
	ld.global.u32 	%r614, [%rd13+240];
	xor.b32  	%r793, %r793, %r614;
	ld.global.u32 	%r615, [%rd13+244];
	xor.b32  	%r792, %r792, %r615;
	ld.global.u32 	%r616, [%rd13+248];
	xor.b32  	%r791, %r791, %r616;
	ld.global.u32 	%r617, [%rd13+252];
	xor.b32  	%r790, %r790, %r617;
	ld.global.u32 	%r618, [%rd13+256];
	xor.b32  	%r789, %r789, %r618;
$L__BB1_74:
	and.b32  	%r620, %r526, 8192;
	setp.eq.s32 	%p40, %r620, 0;
	@%p40 bra 	$L__BB1_76;
	ld.global.u32 	%r621, [%rd13+260];
	xor.b32  	%r793, %r793, %r621;
	ld.global.u32 	%r622, [%rd13+264];
	xor.b32  	%r792, %r792, %r622;
	ld.global.u32 	%r623, [%rd13+268];
	xor.b32  	%r791, %r791, %r623;
	ld.global.u32 	%r624, [%rd13+272];
	xor.b32  	%r790, %r790, %r624;
	ld.global.u32 	%r625, [%rd13+276];
	xor.b32  	%r789, %r789, %r625;
$L__BB1_76:
	and.b32  	%r627, %r526, 16384;
	setp.eq.s32 	%p41, %r627, 0;
	@%p41 bra 	$L__BB1_78;
	ld.global.u32 	%r628, [%rd13+280];
	xor.b32  	%r793, %r793, %r628;
	ld.global.u32 	%r629, [%rd13+284];
	xor.b32  	%r792, %r792, %r629;
	ld.global.u32 	%r630, [%rd13+288];
	xor.b32  	%r791, %r791, %r630;
	ld.global.u32 	%r631, [%rd13+292];
	xor.b32  	%r790, %r790, %r631;
	ld.global.u32 	%r632, [%rd13+296];
	xor.b32  	%r789, %r789, %r632;
$L__BB1_78:
	and.b32  	%r634, %r526, 32768;
	setp.eq.s32 	%p42, %r634, 0;
	@%p42 bra 	$L__BB1_80;
	ld.global.u32 	%r635, [%rd13+300];
	xor.b32  	%r793, %r793, %r635;
	ld.global.u32 	%r636, [%rd13+304];
	xor.b32  	%r792, %r792, %r636;
	ld.global.u32 	%r637, [%rd13+308];
	xor.b32  	%r791, %r791, %r637;
	ld.global.u32 	%r638, [%rd13+312];
	xor.b32  	%r790, %r790, %r638;
	ld.global.u32 	%r639, [%rd13+316];
	xor.b32  	%r789, %r789, %r639;
$L__BB1_80:
	add.s32 	%r788, %r788, 16;
	setp.ne.s32 	%p43, %r788, 32;
	@%p43 bra 	$L__BB1_48;
	mad.lo.s32 	%r640, %r782, -31, %r208;
	add.s32 	%r782, %r640, 1;
	setp.ne.s32 	%p44, %r782, 5;
	@%p44 bra 	$L__BB1_47;
	st.global.u32 	[%rd2+52], %r793;
	st.global.u32 	[%rd2+56], %r792;
	st.global.u32 	[%rd2+60], %r791;
	st.global.u32 	[%rd2+64], %r790;
	st.global.u32 	[%rd2+68], %r789;
	add.s32 	%r776, %r776, 1;
	setp.lt.u32 	%p45, %r776, %r199;
	@%p45 bra 	$L__BB1_46;
$L__BB1_83:
	shr.u64 	%rd14, %rd36, 2;
	add.s32 	%r775, %r775, 1;
	setp.gt.u64 	%p46, %rd36, 3;
	mov.u64 	%rd36, %rd14;
	@%p46 bra 	$L__BB1_44;
	ld.param.u64 	%rd34, [_Z21generateRandomNumbersP17curandStateXORWOWPfi_param_1];
	mov.b32 	%r641, 0;
	st.global.v2.u32 	[%rd2+72], {%r641, %r641};
	st.global.u32 	[%rd2+80], %r641;
	mov.b64 	%rd30, 0;
	st.global.u64 	[%rd2+88], %rd30;
	shr.u32 	%r642, %r689, 2;
	xor.b32  	%r643, %r642, %r689;
	st.global.v2.u32 	[%rd2+8], {%r687, %r686};
	shl.b32 	%r644, %r685, 4;
	shl.b32 	%r645, %r643, 1;
	xor.b32  	%r646, %r645, %r644;
	xor.b32  	%r647, %r646, %r643;
	xor.b32  	%r648, %r647, %r685;
	st.global.v2.u32 	[%rd2+16], {%r685, %r648};
	mov.b32 	%r649, 832457172;
	st.global.v2.u32 	[%rd2], {%r649, %r688};
	add.s32 	%r650, %r648, 832457172;
	cvt.rn.f32.u32 	%f1, %r650;
	fma.rn.f32 	%f2, %f1, 0f2F800000, 0f2F000000;
	cvta.to.global.u64 	%rd31, %rd34;
	shl.b64 	%rd32, %rd1, 2;
	add.s64 	%rd33, %rd31, %rd32;
	st.global.f32 	[%rd33], %f2;
	ld.global.v2.u32 	{%r651, %r652}, [%rd2+48];
	shr.u32 	%r653, %r652, 2;
	xor.b32  	%r654, %r653, %r652;
	ld.global.v2.u32 	{%r655, %r656}, [%rd2+56];
	ld.global.v2.u32 	{%r657, %r658}, [%rd2+64];
	st.global.v2.u32 	[%rd2+56], {%r656, %r657};
	shl.b32 	%r659, %r658, 4;
	shl.b32 	%r660, %r654, 1;
	xor.b32  	%r661, %r660, %r659;
	xor.b32  	%r662, %r661, %r654;
	xor.b32  	%r663, %r662, %r658;
	st.global.v2.u32 	[%rd2+64], {%r658, %r663};
	add.s32 	%r664, %r651, 362437;
	st.global.v2.u32 	[%rd2+48], {%r664, %r655};
	add.s32 	%r665, %r663, %r664;
	cvt.rn.f32.u32 	%f3, %r665;
	fma.rn.f32 	%f4, %f3, 0f2F800000, 0f2F000000;
	st.global.f32 	[%rd33+4], %f4;
$L__BB1_85:
	ret;

}


// ===== COMPILED SASS (sm_100) =====

	.target	sm_100

	.elftype	@"ET_EXEC"


//--------------------- .note.nv.tkinfo           --------------------------
	.section	.note.nv.tkinfo,"",@"SHT_NOTE"
	.sectionflags	@"SHF_NOTE_NV_TKINFO"
	.tkinfo
        /*0018*/ 	.word	0x00000002
        /*0030*/ 	.string	""
        /*0030*/ 	.string	"ptxas"
        /*0030*/ 	.string	"Cuda compilation tools, release 13.0, V13.0.88"
        /*0030*/ 	.string	"Build cuda_13.0.r13.0/compiler.36424714_0"
        /*0030*/ 	.string	"-arch sm_100 -m 64 "



//--------------------- .note.nv.cuinfo           --------------------------
	.section	.note.nv.cuinfo,"",@"SHT_NOTE"
	.sectionflags	@"SHF_NOTE_NV_CUINFO"
        /*0018*/ 	.short	0x0002
        /*001a*/ 	.short	0x0064
        /*001c*/ 	.short	0x0082
	.zero		2


//--------------------- .nv.info                  --------------------------
	.section	.nv.info,"",@"SHT_CUDA_INFO"
	.align	4


	//----- nvinfo : EIATTR_REGCOUNT
	.align		4
        /*0000*/ 	.byte	0x04, 0x2f
        /*0002*/ 	.short	(.L_10 - .L_9)
	.align		4
.L_9:
        /*0004*/ 	.word	index@(_Z8mcMethodiPfPi)
        /*0008*/ 	.word	0x00000008


	//----- nvinfo : EIATTR_FRAME_SIZE
	.align		4
.L_10:
        /*000c*/ 	.byte	0x04, 0x11
        /*000e*/ 	.short	(.L_12 - .L_11)
	.align		4
.L_11:
        /*0010*/ 	.word	index@(_Z8mcMethodiPfPi)
        /*0014*/ 	.word	0x00000000


	//----- nvinfo : EIATTR_REGCOUNT
	.align		4
.L_12:
        /*0018*/ 	.byte	0x04, 0x2f
        /*001a*/ 	.short	(.L_14 - .L_13)
	.align		4
.L_13:
        /*001c*/ 	.word	index@(_Z21generateRandomNumbersP17curandStateXORWOWPfi)
        /*0020*/ 	.word	0x00000027


	//----- nvinfo : EIATTR_FRAME_SIZE
	.align		4
.L_14:
        /*0024*/ 	.byte	0x04, 0x11
        /*0026*/ 	.short	(.L_16 - .L_15)
	.align		4
.L_15:
        /*0028*/ 	.word	index@(_Z21generateRandomNumbersP17curandStateXORWOWPfi)
        /*002c*/ 	.word	0x00000000


	//----- nvinfo : EIATTR_MIN_STACK_SIZE
	.align		4
.L_16:
        /*0030*/ 	.byte	0x04, 0x12
        /*0032*/ 	.short	(.L_18 - .L_17)
	.align		4
.L_17:
        /*0034*/ 	.word	index@(_Z21generateRandomNumbersP17curandStateXORWOWPfi)
        /*0038*/ 	.word	0x00000000


	//----- nvinfo : EIATTR_MIN_STACK_SIZE
	.align		4
.L_18:
        /*003c*/ 	.byte	0x04, 0x12
        /*003e*/ 	.short	(.L_20 - .L_19)
	.align		4
.L_19:
        /*0040*/ 	.word	index@(_Z8mcMethodiPfPi)
        /*0044*/ 	.word	0x00000000
.L_20:


//--------------------- .nv.compat                --------------------------
	.section	.nv.compat,"",@"SHT_CUDA_COMPAT_INFO"
	.align	4
        /*0000*/ 	.byte	0x02, 0x09, 0x00, 0x00, 0x02, 0x02, 0x01, 0x00, 0x02, 0x05, 0x05, 0x00, 0x03, 0x07, 0x01, 0x01
        /*0010*/ 	.byte	0x02, 0x03, 0x00, 0x00, 0x02, 0x06, 0x01, 0x00, 0x04, 0x0b, 0x08, 0x00, 0x01, 0x00, 0x00, 0x00
        /*0020*/ 	.byte	0x00, 0x00, 0x00, 0x00


//--------------------- .nv.info._Z21generateRandomNumbersP17curandStateXORWOWPfi --------------------------
	.section	.nv.info._Z21generateRandomNumbersP17curandStateXORWOWPfi,"",@"SHT_CUDA_INFO"
	.sectionflags	@""
	.align	4


	//----- nvinfo : EIATTR_CUDA_API_VERSION
	.align		4
        /*0000*/ 	.byte	0x04, 0x37
        /*0002*/ 	.short	(.L_22 - .L_21)
.L_21:
        /*0004*/ 	.word	0x00000082


	//----- nvinfo : EIATTR_KPARAM_INFO
	.align		4
.L_22:
        /*0008*/ 	.byte	0x04, 0x17
        /*000a*/ 	.short	(.L_24 - .L_23)
.L_23:
        /*000c*/ 	.word	0x00000000
        /*0010*/ 	.short	0x0002
        /*0012*/ 	.short	0x0010
        /*0014*/ 	.byte	0x00, 0xf0, 0x11, 0x00


	//----- nvinfo : EIATTR_KPARAM_INFO
	.align		4
.L_24:
        /*0018*/ 	.byte	0x04, 0x17
        /*001a*/ 	.short	(.L_26 - .L_25)
.L_25:
        /*001c*/ 	.word	0x00000000
        /*0020*/ 	.short	0x0001
        /*0022*/ 	.short	0x0008
        /*0024*/ 	.byte	0x00, 0xf5, 0x21, 0x00


	//----- nvinfo : EIATTR_KPARAM_INFO
	.align		4
.L_26:
        /*0028*/ 	.byte	0x04, 0x17
        /*002a*/ 	.short	(.L_28 - .L_27)
.L_27:
        /*002c*/ 	.word	0x00000000
        /*0030*/ 	.short	0x0000
        /*0032*/ 	.short	0x0000
        /*0034*/ 	.byte	0x00, 0xf5, 0x21, 0x00


	//----- nvinfo : EIATTR_SPARSE_MMA_MASK
	.align		4
.L_28:
        /*0038*/ 	.byte	0x03, 0x50
        /*003a*/ 	.short	0x0000


	//----- nvinfo : EIATTR_MAXREG_COUNT
	.align		4
        /*003c*/ 	.byte	0x03, 0x1b
        /*003e*/ 	.short	0x00ff


	//----- nvinfo : EIATTR_MERCURY_ISA_VERSION
	.align		4
        /*0040*/ 	.byte	0x03, 0x5f
        /*0042*/ 	.short	0x0101


	//----- nvinfo : EIATTR_VRC_CTA_INIT_COUNT
	.align		4
        /*0044*/ 	.byte	0x02, 0x4a
	.zero		1
	.zero		1


	//----- nvinfo : EIATTR_EXIT_INSTR_OFFSETS
	.align		4
        /*0048*/ 	.byte	0x04, 0x1c
        /*004a*/ 	.short	(.L_30 - .L_29)


	//   ....[0]....
.L_29:
        /*004c*/ 	.word	0x00000090


	//   ....[1]....
        /*0050*/ 	.word	0x00002040


	//----- nvinfo : EIATTR_CRS_STACK_SIZE
	.align		4
.L_30:
        /*0054*/ 	.byte	0x04, 0x1e
        /*0056*/ 	.short	(.L_32 - .L_31)
.L_31:
        /*0058*/ 	.word	0x00000000


	//----- nvinfo : EIATTR_CBANK_PARAM_SIZE
	.align		4
.L_32:
        /*005c*/ 	.byte	0x03, 0x19
        /*005e*/ 	.short	0x0014


	//----- nvinfo : EIATTR_PARAM_CBANK
	.align		4
        /*0060*/ 	.byte	0x04, 0x0a
        /*0062*/ 	.short	(.L_34 - .L_33)
	.align		4
.L_33:
        /*0064*/ 	.word	index@(.nv.constant0._Z21generateRandomNumbersP17curandStateXORWOWPfi)
        /*0068*/ 	.short	0x0380
        /*006a*/ 	.short	0x0014


	//----- nvinfo : EIATTR_SW_WAR
	.align		4
.L_34:
        /*006c*/ 	.byte	0x04, 0x36
        /*006e*/ 	.short	(.L_36 - .L_35)
.L_35:
        /*0070*/ 	.word	0x00000008
.L_36:


//--------------------- .nv.info._Z8mcMethodiPfPi --------------------------
	.section	.nv.info._Z8mcMethodiPfPi,"",@"SHT_CUDA_INFO"
	.sectionflags	@""
	.align	4


	//----- nvinfo : EIATTR_CUDA_API_VERSION
	.align		4
        /*0000*/ 	.byte	0x04, 0x37
        /*0002*/ 	.short	(.L_38 - .L_37)
.L_37:
        /*0004*/ 	.word	0x00000082


	//----- nvinfo : EIATTR_KPARAM_INFO
	.align		4
.L_38:
        /*0008*/ 	.byte	0x04, 0x17
        /*000a*/ 	.short	(.L_40 - .L_39)
.L_39:
        /*000c*/ 	.word	0x00000000
        /*0010*/ 	.short	0x0002
        /*0012*/ 	.short	0x0010
        /*0014*/ 	.byte	0x00, 0xf5, 0x21, 0x00


	//----- nvinfo : EIATTR_KPARAM_INFO
	.align		4
.L_40:
        /*0018*/ 	.byte	0x04, 0x17
        /*001a*/ 	.short	(.L_42 - .L_41)
.L_41:
        /*001c*/ 	.word	0x00000000
        /*0020*/ 	.short	0x0001
        /*0022*/ 	.short	0x0008
        /*0024*/ 	.byte	0x00, 0xf5, 0x21, 0x00


	//----- nvinfo : EIATTR_KPARAM_INFO
	.align		4
.L_42:
        /*0028*/ 	.byte	0x04, 0x17
        /*002a*/ 	.short	(.L_44 - .L_43)
.L_43:
        /*002c*/ 	.word	0x00000000
        /*0030*/ 	.short	0x0000
        /*0032*/ 	.short	0x0000
        /*0034*/ 	.byte	0x00, 0xf0, 0x11, 0x00


	//----- nvinfo : EIATTR_SPARSE_MMA_MASK
	.align		4
.L_44:
        /*0038*/ 	.byte	0x03, 0x50
        /*003a*/ 	.short	0x0000


	//----- nvinfo : EIATTR_MAXREG_COUNT
	.align		4
        /*003c*/ 	.byte	0x03, 0x1b
        /*003e*/ 	.short	0x00ff


	//----- nvinfo : EIATTR_MERCURY_ISA_VERSION
	.align		4
        /*0040*/ 	.byte	0x03, 0x5f
        /*0042*/ 	.short	0x0101


	//----- nvinfo : EIATTR_INT_WARP_WIDE_INSTR_OFFSETS
	.align		4
        /*0044*/ 	.byte	0x04, 0x31
        /*0046*/ 	.short	(.L_46 - .L_45)


	//   ....[0]....
.L_45:
        /*0048*/ 	.word	0x00000150


	//----- nvinfo : EIATTR_VRC_CTA_INIT_COUNT
	.align		4
.L_46:
        /*004c*/ 	.byte	0x02, 0x4a
	.zero		1
	.zero		1


	//----- nvinfo : EIATTR_EXIT_INSTR_OFFSETS
	.align		4
        /*0050*/ 	.byte	0x04, 0x1c
        /*0052*/ 	.short	(.L_48 - .L_47)


	//   ....[0]....
.L_47:
        /*0054*/ 	.word	0x00000090


	//   ....[1]....
        /*0058*/ 	.word	0x00000120


	//   ....[2]....
        /*005c*/ 	.word	0x000001a0


	//----- nvinfo : EIATTR_CBANK_PARAM_SIZE
	.align		4
.L_48:
        /*0060*/ 	.byte	0x03, 0x19
        /*0062*/ 	.short	0x0018


	//----- nvinfo : EIATTR_PARAM_CBANK
	.align		4
        /*0064*/ 	.byte	0x04, 0x0a
        /*0066*/ 	.short	(.L_50 - .L_49)
	.align		4
.L_49:
        /*0068*/ 	.word	index@(.nv.constant0._Z8mcMethodiPfPi)
        /*006c*/ 	.short	0x0380
        /*006e*/ 	.short	0x0018


	//----- nvinfo : EIATTR_SW_WAR
	.align		4
.L_50:
        /*0070*/ 	.byte	0x04, 0x36
        /*0072*/ 	.short	(.L_52 - .L_51)
.L_51:
        /*0074*/ 	.word	0x00000008
.L_52:


//--------------------- .nv.callgraph             --------------------------
	.section	.nv.callgraph,"",@"SHT_CUDA_CALLGRAPH"
	.align	4
	.sectionentsize	8
	.align		4
        /*0000*/ 	.word	0x00000000
	.align		4
        /*0004*/ 	.word	0xffffffff
	.align		4
        /*0008*/ 	.word	0x00000000
	.align		4
        /*000c*/ 	.word	0xfffffffe
	.align		4
        /*0010*/ 	.word	0x00000000
	.align		4
        /*0014*/ 	.word	0xfffffffd
	.align		4
        /*0018*/ 	.word	0x00000000
	.align		4
        /*001c*/ 	.word	0xfffffffc


//--------------------- .nv.constant4             --------------------------
	.section	.nv.constant4,"a",@progbits
	.align	8
	.align		8
.nv.constant4:
        /*0000*/ 	.dword	precalc_xorwow_matrix
	.align		8
        /*0008*/ 	.dword	precalc_xorwow_offset_matrix
	.align		8
        /*0010*/ 	.dword	mrg32k3aM1
	.align		8
        /*0018*/ 	.dword	mrg32k3aM2
	.align		8
        /*0020*/ 	.dword	mrg32k3aM1SubSeq
	.align		8
        /*0028*/ 	.dword	mrg32k3aM2SubSeq
	.align		8
        /*0030*/ 	.dword	mrg32k3aM1Seq
	.align		8
        /*0038*/ 	.dword	mrg32k3aM2Seq


//--------------------- .nv.constant3             --------------------------
	.section	.nv.constant3,"a",@progbits
	.align	8
.nv.constant3:
	.type		__cr_lgamma_table,@object
	.size		__cr_lgamma_table,(.L_8 - __cr_lgamma_table)
__cr_lgamma_table:
        /*0000*/ 	.byte	0x00, 0x00, 0x00, 0x00, 0x00, 0x00, 0x00, 0x00, 0x00, 0x00, 0x00, 0x00, 0x00, 0x00, 0x00, 0x00
        /*0010*/ 	.byte	0xef, 0x39, 0xfa, 0xfe, 0x42, 0x2e, 0xe6, 0x3f, 0x02, 0x20, 0x2a, 0xfa, 0x0b, 0xab, 0xfc, 0x3f
        /*0020*/ 	.byte	0xf9, 0x2c, 0x92, 0x7c, 0xa7, 0x6c, 0x09, 0x40, 0xc9, 0x79, 0x44, 0x3c, 0x64, 0x26, 0x13, 0x40
        /*0030*/ 	.byte	0xca, 0x01, 0xcf, 0x3a, 0x27, 0x51, 0x1a, 0x40, 0x30, 0xcc, 0x2d, 0xf3, 0xe1, 0x0c, 0x21, 0x40
        /*0040*/ 	.byte	0x0d, 0xb7, 0xfc, 0x82, 0x8e, 0x35, 0x25, 0x40
.L_8:


//--------------------- .text._Z21generateRandomNumbersP17curandStateXORWOWPfi --------------------------
	.section	.text._Z21generateRandomNumbersP17curandStateXORWOWPfi,"ax",@progbits
	.align	128
        .global         _Z21generateRandomNumbersP17curandStateXORWOWPfi
        .type           _Z21generateRandomNumbersP17curandStateXORWOWPfi,@function
        .size           _Z21generateRandomNumbersP17curandStateXORWOWPfi,(.L_x_17 - _Z21generateRandomNumbersP17curandStateXORWOWPfi)
        .other          _Z21generateRandomNumbersP17curandStateXORWOWPfi,@"STO_CUDA_ENTRY STV_DEFAULT"
_Z21generateRandomNumbersP17curandStateXORWOWPfi:
.text._Z21generateRandomNumbersP17curandStateXORWOWPfi:
[----:B------:R-:W-:Y:S01]  /*0000*/  LDC R1, c[0x0][0x37c] ;  /* 0x0000df00ff017b82 */ /* 0x000fe20000000800 */
[----:B------:R-:W0:Y:S01]  /*0010*/  S2R R0, SR_TID.X ;  /* 0x0000000000007919 */ /* 0x000e220000002100 */
[----:B------:R-:W0:Y:S01]  /*0020*/  LDCU UR5, c[0x0][0x360] ;  /* 0x00006c00ff0577ac */ /* 0x000e220008000800 */
[----:B------:R-:W0:Y:S01]  /*0030*/  S2R R3, SR_CTAID.X ;  /* 0x0000000000037919 */ /* 0x000e220000002500 */
[----:B------:R-:W1:Y:S02]  /*0040*/  LDCU UR4, c[0x0][0x390] ;  /* 0x00007200ff0477ac */ /* 0x000e640008000800 */
[----:B-1----:R-:W-:Y:S01]  /*0050*/  UIADD3 UR4, UPT, UPT, UR4, -0x1, URZ ;  /* 0xffffffff04047890 */ /* 0x002fe2000fffe0ff */
[----:B0-----:R-:W-:-:S04]  /*0060*/  IMAD R0, R3, UR5, R0 ;  /* 0x0000000503007c24 */ /* 0x001fc8000f8e0200 */
[----:B------:R-:W-:-:S05]  /*0070*/  IMAD.SHL.U32 R0, R0, 0x2, RZ ;  /* 0x0000000200007824 */ /* 0x000fca00078e00ff */
[----:B------:R-:W-:-:S13]  /*0080*/  ISETP.GE.AND P0, PT, R0, UR4, PT ;  /* 0x0000000400007c0c */ /* 0x000fda000bf06270 */
[----:B------:R-:W-:Y:S05]  /*0090*/  @P0 EXIT ;  /* 0x000000000000094d */ /* 0x000fea0003800000 */
[----:B------:R-:W0:Y:S01]  /*00a0*/  LDC.64 R6, c[0x0][0x380] ;  /* 0x0000e000ff067b82 */ /* 0x000e220000000a00 */
[----:B------:R-:W1:Y:S01]  /*00b0*/  LDCU.64 UR4, c[0x0][0x358] ;  /* 0x00006b00ff0477ac */ /* 0x000e620008000a00 */
[----:B------:R-:W-:Y:S01]  /*00c0*/  IMAD.MOV.U32 R8, RZ, RZ, 0x3198c20f ;  /* 0x3198c20fff087424 */ /* 0x000fe200078e00ff */
[----:B------:R-:W-:Y:S01]  /*00d0*/  ISETP.NE.AND P0, PT, R0, RZ, PT ;  /* 0x000000ff0000720c */ /* 0x000fe20003f05270 */
[----:B------:R-:W-:Y:S01]  /*00e0*/  IMAD.MOV.U32 R9, RZ, RZ, 0x5efdb30c ;  /* 0x5efdb30cff097424 */ /* 0x000fe200078e00ff */
[----:B------:R-:W-:Y:S01]  /*00f0*/  BSSY.RECONVERGENT B0, `(.L_x_0) ;  /* 0x00000e4000007945 */ /* 0x000fe20003800200 */
[----:B------:R-:W-:Y:S01]  /*0100*/  IMAD.MOV.U32 R10, RZ, RZ, 0x423bb012 ;  /* 0x423bb012ff0a7424 */ /* 0x000fe200078e00ff */
[----:B------:R-:W-:Y:S01]  /*0110*/  SHF.R.S32.HI R12, RZ, 0x1f, R0 ;  /* 0x0000001fff0c7819 */ /* 0x000fe20000011400 */
[----:B------:R-:W-:Y:S02]  /*0120*/  IMAD.MOV.U32 R11, RZ, RZ, -0x75bd8fc ;  /* 0xf8a42704ff0b7424 */ /* 0x000fe400078e00ff */
[----:B------:R-:W-:-:S02]  /*0130*/  IMAD.MOV.U32 R14, RZ, RZ, -0x23270784 ;  /* 0xdcd8f87cff0e7424 */ /* 0x000fc400078e00ff */
[----:B------:R-:W-:Y:S02]  /*0140*/  IMAD.MOV.U32 R15, RZ, RZ, 0x57fa2510 ;  /* 0x57fa2510ff0f7424 */ /* 0x000fe400078e00ff */
[----:B------:R-:W-:Y:S02]  /*0150*/  IMAD.MOV.U32 R13, RZ, RZ, 0x5efdb30c ;  /* 0x5efdb30cff0d7424 */ /* 0x000fe400078e00ff */
[----:B------:R-:W-:Y:S02]  /*0160*/  IMAD.MOV.U32 R5, RZ, RZ, -0x75bd8fc ;  /* 0xf8a42704ff057424 */ /* 0x000fe400078e00ff */
[----:B------:R-:W-:Y:S02]  /*0170*/  IMAD.MOV.U32 R4, RZ, RZ, 0x423bb012 ;  /* 0x423bb012ff047424 */ /* 0x000fe400078e00ff */
[----:B------:R-:W-:Y:S02]  /*0180*/  IMAD.MOV.U32 R3, RZ, RZ, 0x57fa2510 ;  /* 0x57fa2510ff037424 */ /* 0x000fe400078e00ff */
[----:B------:R-:W-:-:S02]  /*0190*/  IMAD.MOV.U32 R2, RZ, RZ, -0x23270784 ;  /* 0xdcd8f87cff027424 */ /* 0x000fc400078e00ff */
[----:B0-----:R-:W-:-:S05]  /*01a0*/  IMAD.WIDE R6, R0, 0x30, R6 ;  /* 0x0000003000067825 */ /* 0x001fca00078e0206 */
[----:B-1----:R0:W-:Y:S04]  /*01b0*/  STG.E.64 desc[UR4][R6.64], R8 ;  /* 0x0000000806007986 */ /* 0x0021e8000c101b04 */
[----:B------:R0:W-:Y:S04]  /*01c0*/  STG.E.64 desc[UR4][R6.64+0x8], R10 ;  /* 0x0000080a06007986 */ /* 0x0001e8000c101b04 */
[----:B------:R0:W-:Y:S01]  /*01d0*/  STG.E.64 desc[UR4][R6.64+0x10], R14 ;  /* 0x0000100e06007986 */ /* 0x0001e2000c101b04 */
[----:B------:R-:W-:Y:S05]  /*01e0*/  @!P0 BRA `(.L_x_1) ;  /* 0x0000000c00508947 */ /* 0x000fea0003800000 */
[----:B0-----:R-:W-:Y:S02]  /*01f0*/  IMAD.MOV.U32 R14, RZ, RZ, RZ ;  /* 0x000000ffff0e7224 */ /* 0x001fe400078e00ff */
[----:B------:R-:W-:Y:S02]  /*0200*/  IMAD.MOV.U32 R13, RZ, RZ, 0x5efdb30c ;  /* 0x5efdb30cff0d7424 */ /* 0x000fe400078e00ff */
[----:B------:R-:W-:Y:S02]  /*0210*/  IMAD.MOV.U32 R15, RZ, RZ, R0 ;  /* 0x000000ffff0f7224 */ /* 0x000fe400078e0000 */
[----:B------:R-:W-:Y:S02]  /*0220*/  IMAD.MOV.U32 R4, RZ, RZ, 0x423bb012 ;  /* 0x423bb012ff047424 */ /* 0x000fe400078e00ff */
[----:B------:R-:W-:Y:S02]  /*0230*/  IMAD.MOV.U32 R5, RZ, RZ, -0x75bd8fc ;  /* 0xf8a42704ff057424 */ /* 0x000fe400078e00ff */
[----:B------:R-:W-:-:S02]  /*0240*/  IMAD.MOV.U32 R2, RZ, RZ, -0x23270784 ;  /* 0xdcd8f87cff027424 */ /* 0x000fc400078e00ff */
[----:B------:R-:W-:-:S07]  /*0250*/  IMAD.MOV.U32 R3, RZ, RZ, 0x57fa2510 ;  /* 0x57fa2510ff037424 */ /* 0x000fce00078e00ff */
.L_x_7:
[----:B------:R-:W-:Y:S01]  /*0260*/  LOP3.LUT R16, R15, 0x3, RZ, 0xc0, !PT ;  /* 0x000000030f107812 */ /* 0x000fe200078ec0ff */
[----:B------:R-:W-:Y:S03]  /*0270*/  BSSY.RECONVERGENT B1, `(.L_x_2) ;  /* 0x00000c5000017945 */ /* 0x000fe60003800200 */
[----:B------:R-:W-:-:S04]  /*0280*/  ISETP.NE.U32.AND P0, PT, R16, RZ, PT ;  /* 0x000000ff1000720c */ /* 0x000fc80003f05070 */
[----:B------:R-:W-:-:S13]  /*0290*/  ISETP.NE.AND.EX P0, PT, RZ, RZ, PT, P0 ;  /* 0x000000ffff00720c */ /* 0x000fda0003f05300 */
[----:B0-----:R-:W-:Y:S05]  /*02a0*/  @!P0 BRA `(.L_x_3) ;  /* 0x0000000c00048947 */ /* 0x001fea0003800000 */
[----:B------:R-:W0:Y:S01]  /*02b0*/  LDC.64 R8, c[0x4][RZ] ;  /* 0x01000000ff087b82 */ /* 0x000e220000000a00 */
[----:B------:R-:W-:Y:S02]  /*02c0*/  IMAD.MOV.U32 R17, RZ, RZ, RZ ;  /* 0x000000ffff117224 */ /* 0x000fe400078e00ff */
[----:B0-----:R-:W-:-:S07]  /*02d0*/  IMAD.WIDE.U32 R8, R14, 0xc80, R8 ;  /* 0x00000c800e087825 */ /* 0x001fce00078e0008 */
.L_x_6:
[----:B0-----:R-:W-:Y:S01]  /*02e0*/  IMAD.MOV.U32 R13, RZ, RZ, RZ ;  /* 0x000000ffff0d7224 */ /* 0x001fe200078e00ff */
[----:B------:R-:W-:Y:S01]  /*02f0*/  CS2R R2, SRZ ;  /* 0x0000000000027805 */ /* 0x000fe2000001ff00 */
[----:B------:R-:W-:Y:S01]  /*0300*/  IMAD.MOV.U32 R19, RZ, RZ, RZ ;  /* 0x000000ffff137224 */ /* 0x000fe200078e00ff */
[----:B------:R-:W-:-:S07]  /*0310*/  CS2R R4, SRZ ;  /* 0x0000000000047805 */ /* 0x000fce000001ff00 */
.L_x_5:
[----:B------:R-:W-:-:S05]  /*0320*/  IMAD.WIDE.U32 R10, R19, 0x4, R6 ;  /* 0x00000004130a7825 */ /* 0x000fca00078e0006 */
[----:B------:R0:W5:Y:S01]  /*0330*/  LDG.E R18, desc[UR4][R10.64+0x4] ;  /* 0x000004040a127981 */ /* 0x000162000c1e1900 */
[----:B------:R-:W-:Y:S02]  /*0340*/  IMAD.SHL.U32 R20, R19, 0x20, RZ ;  /* 0x0000002013147824 */ /* 0x000fe400078e00ff */
[----:B------:R-:W-:-:S07]  /*0350*/  IMAD.MOV.U32 R21, RZ, RZ, RZ ;  /* 0x000000ffff157224 */ /* 0x000fce00078e00ff */
.L_x_4:
[----:B-----5:R-:W-:Y:S01]  /*0360*/  SHF.R.U32.HI R30, RZ, R21, R18 ;  /* 0x00000015ff1e7219 */ /* 0x020fe20000011612 */
[----:B0-----:R-:W-:-:S03]  /*0370*/  IMAD.IADD R10, R20, 0x1, R21 ;  /* 0x00000001140a7824 */ /* 0x001fc600078e0215 */
[----:B------:R-:W-:-:S04]  /*0380*/  LOP3.LUT R11, R30, 0x1, RZ, 0xc0, !PT ;  /* 0x000000011e0b7812 */ /* 0x000fc800078ec0ff */
[----:B------:R-:W-:Y:S01]  /*0390*/  ISETP.NE.U32.AND P0, PT, R11, 0x1, PT ;  /* 0x000000010b00780c */ /* 0x000fe20003f05070 */
[----:B------:R-:W-:-:S03]  /*03a0*/  IMAD R11, R10, 0x5, RZ ;  /* 0x000000050a0b7824 */ /* 0x000fc600078e02ff */
[----:B------:R-:W-:Y:S01]  /*03b0*/  R2P PR, R30, 0x7e ;  /* 0x0000007e1e007804 */ /* 0x000fe20000000000 */
[----:B------:R-:W-:-:S08]  /*03c0*/  IMAD.WIDE.U32 R10, R11, 0x4, R8 ;  /* 0x000000040b0a7825 */ /* 0x000fd000078e0008 */
[----:B------:R-:W2:Y:S04]  /*03d0*/  @!P0 LDG.E R22, desc[UR4][R10.64] ;  /* 0x000000040a168981 */ /* 0x000ea8000c1e1900 */
[----:B------:R-:W3:Y:S04]  /*03e0*/  @P1 LDG.E R24, desc[UR4][R10.64+0x14] ;  /* 0x000014040a181981 */ /* 0x000ee8000c1e1900 */
[----:B------:R-:W4:Y:S04]  /*03f0*/  @P2 LDG.E R26, desc[UR4][R10.64+0x28] ;  /* 0x000028040a1a2981 */ /* 0x000f28000c1e1900 */
[----:B------:R-:W4:Y:S04]  /*0400*/  @P3 LDG.E R32, desc[UR4][R10.64+0x3c] ;  /* 0x00003c040a203981 */ /* 0x000f28000c1e1900 */
[----:B------:R-:W4:Y:S04]  /*0410*/  @!P0 LDG.E R23, desc[UR4][R10.64+0x4] ;  /* 0x000004040a178981 */ /* 0x000f28000c1e1900 */
[----:B------:R-:W4:Y:S04]  /*0420*/  @!P0 LDG.E R25, desc[UR4][R10.64+0xc] ;  /* 0x00000c040a198981 */ /* 0x000f28000c1e1900 */
[----:B------:R-:W4:Y:S04]  /*0430*/  @P4 LDG.E R34, desc[UR4][R10.64+0x50] ;  /* 0x000050040a224981 */ /* 0x000f28000c1e1900 */
[----:B------:R-:W4:Y:S04]  /*0440*/  @P5 LDG.E R36, desc[UR4][R10.64+0x64] ;  /* 0x000064040a245981 */ /* 0x000f28000c1e1900 */
[----:B------:R-:W4:Y:S04]  /*0450*/  @P1 LDG.E R28, desc[UR4][R10.64+0x24] ;  /* 0x000024040a1c1981 */ /* 0x000f28000c1e1900 */
[----:B------:R-:W4:Y:S04]  /*0460*/  @P1 LDG.E R27, desc[UR4][R10.64+0x18] ;  /* 0x000018040a1b1981 */ /* 0x000f28000c1e1900 */
[----:B------:R-:W4:Y:S04]  /*0470*/  @P1 LDG.E R29, desc[UR4][R10.64+0x20] ;  /* 0x000020040a1d1981 */ /* 0x000f28000c1e1900 */
[----:B------:R-:W4:Y:S04]  /*0480*/  @P6 LDG.E R31, desc[UR4][R10.64+0x78] ;  /* 0x000078040a1f6981 */ /* 0x000f28000c1e1900 */
[----:B------:R-:W4:Y:S01]  /*0490*/  @P4 LDG.E R33, desc[UR4][R10.64+0x5c] ;  /* 0x00005c040a214981 */ /* 0x000f22000c1e1900 */
[----:B--2---:R-:W-:-:S03]  /*04a0*/  @!P0 LOP3.LUT R13, R13, R22, RZ, 0x3c, !PT ;  /* 0x000000160d0d8212 */ /* 0x004fc600078e3cff */
[----:B------:R-:W2:Y:S01]  /*04b0*/  @!P0 LDG.E R22, desc[UR4][R10.64+0x8] ;  /* 0x000008040a168981 */ /* 0x000ea2000c1e1900 */
[----:B---3--:R-:W-:-:S03]  /*04c0*/  @P1 LOP3.LUT R13, R13, R24, RZ, 0x3c, !PT ;  /* 0x000000180d0d1212 */ /* 0x008fc600078e3cff */
[----:B------:R-:W3:Y:S01]  /*04d0*/  @!P0 LDG.E R24, desc[UR4][R10.64+0x10] ;  /* 0x000010040a188981 */ /* 0x000ee2000c1e1900 */
[----:B----4-:R-:W-:-:S03]  /*04e0*/  @P2 LOP3.LUT R13, R13, R26, RZ, 0x3c, !PT ;  /* 0x0000001a0d0d2212 */ /* 0x010fc600078e3cff */
[----:B------:R-:W4:Y:S01]  /*04f0*/  @P1 LDG.E R26, desc[UR4][R10.64+0x1c] ;  /* 0x00001c040a1a1981 */ /* 0x000f22000c1e1900 */
[----:B------:R-:W-:-:S03]  /*0500*/  @P3 LOP3.LUT R13, R13, R32, RZ, 0x3c, !PT ;  /* 0x000000200d0d3212 */ /* 0x000fc600078e3cff */
[----:B------:R-:W4:Y:S01]  /*0510*/  @P2 LDG.E R32, desc[UR4][R10.64+0x38] ;  /* 0x000038040a202981 */ /* 0x000f22000c1e1900 */
[----:B------:R-:W-:-:S03]  /*0520*/  @!P0 LOP3.LUT R4, R4, R23, RZ, 0x3c, !PT ;  /* 0x0000001704048212 */ /* 0x000fc600078e3cff */
[----:B------:R-:W4:Y:S01]  /*0530*/  @P2 LDG.E R23, desc[UR4][R10.64+0x2c] ;  /* 0x00002c040a172981 */ /* 0x000f22000c1e1900 */
[----:B------:R-:W-:-:S03]  /*0540*/  @!P0 LOP3.LUT R2, R2, R25, RZ, 0x3c, !PT ;  /* 0x0000001902028212 */ /* 0x000fc600078e3cff */
[----:B------:R-:W4:Y:S01]  /*0550*/  @P2 LDG.E R25, desc[UR4][R10.64+0x34] ;  /* 0x000034040a192981 */ /* 0x000f22000c1e1900 */
[----:B------:R-:W-:-:S04]  /*0560*/  @P4 LOP3.LUT R13, R13, R34, RZ, 0x3c, !PT ;  /* 0x000000220d0d4212 */ /* 0x000fc800078e3cff */
[----:B------:R-:W-:Y:S02]  /*0570*/  @P5 LOP3.LUT R13, R13, R36, RZ, 0x3c, !PT ;  /* 0x000000240d0d5212 */ /* 0x000fe400078e3cff */
[----:B------:R-:W-:Y:S02]  /*0580*/  @P1 LOP3.LUT R4, R4, R27, RZ, 0x3c, !PT ;  /* 0x0000001b04041212 */ /* 0x000fe400078e3cff */
[----:B------:R-:W4:Y:S01]  /*0590*/  @P3 LDG.E R27, desc[UR4][R10.64+0x40] ;  /* 0x000040040a1b3981 */ /* 0x000f22000c1e1900 */
[----:B------:R-:W-:-:S03]  /*05a0*/  @P1 LOP3.LUT R2, R2, R29, RZ, 0x3c, !PT ;  /* 0x0000001d02021212 */ /* 0x000fc600078e3cff */
[----:B------:R-:W4:Y:S01]  /*05b0*/  @P3 LDG.E R29, desc[UR4][R10.64+0x48] ;  /* 0x000048040a1d3981 */ /* 0x000f22000c1e1900 */
[----:B------:R-:W-:-:S03]  /*05c0*/  @P6 LOP3.LUT R13, R13, R31, RZ, 0x3c, !PT ;  /* 0x0000001f0d0d6212 */ /* 0x000fc600078e3cff */
[----:B------:R-:W4:Y:S01]  /*05d0*/  @P4 LDG.E R31, desc[UR4][R10.64+0x54] ;  /* 0x000054040a1f4981 */ /* 0x000f22000c1e1900 */
[----:B--2---:R-:W-:-:S03]  /*05e0*/  @!P0 LOP3.LUT R5, R5, R22, RZ, 0x3c, !PT ;  /* 0x0000001605058212 */ /* 0x004fc600078e3cff */
[----:B------:R-:W2:Y:S01]  /*05f0*/  @P2 LDG.E R22, desc[UR4][R10.64+0x30] ;  /* 0x000030040a162981 */ /* 0x000ea2000c1e1900 */
[----:B---3--:R-:W-:Y:S02]  /*0600*/  @!P0 LOP3.LUT R3, R3, R24, RZ, 0x3c, !PT ;  /* 0x0000001803038212 */ /* 0x008fe400078e3cff */
[----:B------:R-:W-:Y:S01]  /*0610*/  LOP3.LUT P0, RZ, R30, 0x80, RZ, 0xc0, !PT ;  /* 0x000000801eff7812 */ /* 0x000fe2000780c0ff */
[----:B------:R-:W3:Y:S01]  /*0620*/  @P3 LDG.E R24, desc[UR4][R10.64+0x44] ;  /* 0x000044040a183981 */ /* 0x000ee2000c1e1900 */
[----:B------:R-:W-:Y:S02]  /*0630*/  @P1 LOP3.LUT R3, R3, R28, RZ, 0x3c, !PT ;  /* 0x0000001c03031212 */ /* 0x000fe400078e3cff */
[----:B----4-:R-:W-:Y:S01]  /*0640*/  @P1 LOP3.LUT R5, R5, R26, RZ, 0x3c, !PT ;  /* 0x0000001a05051212 */ /* 0x010fe200078e3cff */
[----:B------:R-:W4:Y:S01]  /*0650*/  @P4 LDG.E R28, desc[UR4][R10.64+0x58] ;  /* 0x000058040a1c4981 */ /* 0x000f22000c1e1900 */
[----:B------:R-:W-:-:S03]  /*0660*/  @P2 LOP3.LUT R3, R3, R32, RZ, 0x3c, !PT ;  /* 0x0000002003032212 */ /* 0x000fc600078e3cff */
[----:B------:R-:W4:Y:S04]  /*0670*/  @P3 LDG.E R26, desc[UR4][R10.64+0x4c] ;  /* 0x00004c040a1a3981 */ /* 0x000f28000c1e1900 */
[----:B------:R-:W4:Y:S04]  /*0680*/  @P0 LDG.E R34, desc[UR4][R10.64+0x8c] ;  /* 0x00008c040a220981 */ /* 0x000f28000c1e1900 */
[----:B------:R-:W4:Y:S01]  /*0690*/  @P4 LDG.E R32, desc[UR4][R10.64+0x60] ;  /* 0x000060040a204981 */ /* 0x000f22000c1e1900 */
[----:B------:R-:W-:Y:S02]  /*06a0*/  @P2 LOP3.LUT R4, R4, R23, RZ, 0x3c, !PT ;  /* 0x0000001704042212 */ /* 0x000fe400078e3cff */
[----:B------:R-:W-:Y:S01]  /*06b0*/  @P2 LOP3.LUT R2, R2, R25, RZ, 0x3c, !PT ;  /* 0x0000001902022212 */ /* 0x000fe200078e3cff */
[----:B------:R-:W4:Y:S04]  /*06c0*/  @P5 LDG.E R23, desc[UR4][R10.64+0x68] ;  /* 0x000068040a175981 */ /* 0x000f28000c1e1900 */
[----:B------:R-:W4:Y:S01]  /*06d0*/  @P5 LDG.E R25, desc[UR4][R10.64+0x70] ;  /* 0x000070040a195981 */ /* 0x000f22000c1e1900 */
[----:B------:R-:W-:-:S03]  /*06e0*/  @P3 LOP3.LUT R4, R4, R27, RZ, 0x3c, !PT ;  /* 0x0000001b04043212 */ /* 0x000fc600078e3cff */
[----:B------:R-:W4:Y:S01]  /*06f0*/  @P6 LDG.E R27, desc[UR4][R10.64+0x7c] ;  /* 0x00007c040a1b6981 */ /* 0x000f22000c1e1900 */
[----:B------:R-:W-:-:S03]  /*0700*/  @P3 LOP3.LUT R2, R2, R29, RZ, 0x3c, !PT ;  /* 0x0000001d02023212 */ /* 0x000fc600078e3cff */
[----:B------:R-:W4:Y:S01]  /*0710*/  @P6 LDG.E R29, desc[UR4][R10.64+0x84] ;  /* 0x000084040a1d6981 */ /* 0x000f22000c1e1900 */
[----:B------:R-:W-:Y:S02]  /*0720*/  @P4 LOP3.LUT R4, R4, R31, RZ, 0x3c, !PT ;  /* 0x0000001f04044212 */ /* 0x000fe400078e3cff */
[----:B------:R-:W-:Y:S01]  /*0730*/  @P4 LOP3.LUT R2, R2, R33, RZ, 0x3c, !PT ;  /* 0x0000002102024212 */ /* 0x000fe200078e3cff */
[----:B------:R-:W4:Y:S04]  /*0740*/  @P0 LDG.E R31, desc[UR4][R10.64+0x90] ;  /* 0x000090040a1f0981 */ /* 0x000f28000c1e1900 */
[----:B------:R-:W4:Y:S01]  /*0750*/  @P0 LDG.E R33, desc[UR4][R10.64+0x98] ;  /* 0x000098040a210981 */ /* 0x000f22000c1e1900 */
[----:B--2---:R-:W-:-:S03]  /*0760*/  @P2 LOP3.LUT R5, R5, R22, RZ, 0x3c, !PT ;  /* 0x0000001605052212 */ /* 0x004fc600078e3cff */
[----:B------:R-:W2:Y:S01]  /*0770*/  @P5 LDG.E R22, desc[UR4][R10.64+0x6c] ;  /* 0x00006c040a165981 */ /* 0x000ea2000c1e1900 */
[----:B---3--:R-:W-:-:S03]  /*0780*/  @P3 LOP3.LUT R5, R5, R24, RZ, 0x3c, !PT ;  /* 0x0000001805053212 */ /* 0x008fc600078e3cff */
[----:B------:R-:W3:Y:S01]  /*0790*/  @P5 LDG.E R24, desc[UR4][R10.64+0x74] ;  /* 0x000074040a185981 */ /* 0x000ee2000c1e1900 */
[----:B----4-:R-:W-:-:S03]  /*07a0*/  @P4 LOP3.LUT R5, R5, R28, RZ, 0x3c, !PT ;  /* 0x0000001c05054212 */ /* 0x010fc600078e3cff */
[----:B------:R-:W4:Y:S01]  /*07b0*/  @P6 LDG.E R28, desc[UR4][R10.64+0x88] ;  /* 0x000088040a1c6981 */ /* 0x000f22000c1e1900 */
[----:B------:R-:W-:-:S03]  /*07c0*/  @P3 LOP3.LUT R3, R3, R26, RZ, 0x3c, !PT ;  /* 0x0000001a03033212 */ /* 0x000fc600078e3cff */
[----:B------:R-:W4:Y:S01]  /*07d0*/  @P6 LDG.E R26, desc[UR4][R10.64+0x80] ;  /* 0x000080040a1a6981 */ /* 0x000f22000c1e1900 */
[----:B------:R-:W-:-:S03]  /*07e0*/  @P0 LOP3.LUT R13, R13, R34, RZ, 0x3c, !PT ;  /* 0x000000220d0d0212 */ /* 0x000fc600078e3cff */
[----:B------:R-:W4:Y:S01]  /*07f0*/  @P0 LDG.E R34, desc[UR4][R10.64+0x9c] ;  /* 0x00009c040a220981 */ /* 0x000f22000c1e1900 */
[----:B------:R-:W-:-:S03]  /*0800*/  @P4 LOP3.LUT R3, R3, R32, RZ, 0x3c, !PT ;  /* 0x0000002003034212 */ /* 0x000fc600078e3cff */
[----:B------:R-:W4:Y:S01]  /*0810*/  @P0 LDG.E R32, desc[UR4][R10.64+0x94] ;  /* 0x000094040a200981 */ /* 0x000f22000c1e1900 */
[----:B------:R-:W-:Y:S02]  /*0820*/  @P5 LOP3.LUT R4, R4, R23, RZ, 0x3c, !PT ;  /* 0x0000001704045212 */ /* 0x000fe400078e3cff */
[----:B------:R-:W-:Y:S02]  /*0830*/  @P5 LOP3.LUT R2, R2, R25, RZ, 0x3c, !PT ;  /* 0x0000001902025212 */ /* 0x000fe400078e3cff */
[----:B------:R-:W-:Y:S02]  /*0840*/  @P6 LOP3.LUT R4, R4, R27, RZ, 0x3c, !PT ;  /* 0x0000001b04046212 */ /* 0x000fe400078e3cff */
[----:B------:R-:W-:Y:S02]  /*0850*/  @P6 LOP3.LUT R2, R2, R29, RZ, 0x3c, !PT ;  /* 0x0000001d02026212 */ /* 0x000fe400078e3cff */
[----:B------:R-:W-:Y:S02]  /*0860*/  @P0 LOP3.LUT R4, R4, R31, RZ, 0x3c, !PT ;  /* 0x0000001f04040212 */ /* 0x000fe400078e3cff */
[----:B------:R-:W-:-:S02]  /*0870*/  @P0 LOP3.LUT R2, R2, R33, RZ, 0x3c, !PT ;  /* 0x0000002102020212 */ /* 0x000fc400078e3cff */
[----:B--2---:R-:W-:Y:S02]  /*0880*/  @P5 LOP3.LUT R5, R5, R22, RZ, 0x3c, !PT ;  /* 0x0000001605055212 */ /* 0x004fe400078e3cff */
[----:B---3--:R-:W-:-:S04]  /*0890*/  @P5 LOP3.LUT R3, R3, R24, RZ, 0x3c, !PT ;  /* 0x0000001803035212 */ /* 0x008fc800078e3cff */
[----:B----4-:R-:W-:Y:S02]  /*08a0*/  @P6 LOP3.LUT R3, R3, R28, RZ, 0x3c, !PT ;  /* 0x0000001c03036212 */ /* 0x010fe400078e3cff */
[----:B------:R-:W-:Y:S02]  /*08b0*/  @P6 LOP3.LUT R5, R5, R26, RZ, 0x3c, !PT ;  /* 0x0000001a05056212 */ /* 0x000fe400078e3cff */
[----:B------:R-:W-:Y:S02]  /*08c0*/  @P0 LOP3.LUT R3, R3, R34, RZ, 0x3c, !PT ;  /* 0x0000002203030212 */ /* 0x000fe400078e3cff */
[----:B------:R-:W-:Y:S02]  /*08d0*/  @P0 LOP3.LUT R5, R5, R32, RZ, 0x3c, !PT ;  /* 0x0000002005050212 */ /* 0x000fe400078e3cff */
[----:B------:R-:W-:-:S13]  /*08e0*/  R2P PR, R30.B1, 0x7f ;  /* 0x0000007f1e007804 */ /* 0x000fda0000001000 */
[----:B------:R-:W2:Y:S04]  /*08f0*/  @P0 LDG.E R22, desc[UR4][R10.64+0xa0] ;  /* 0x0000a0040a160981 */ /* 0x000ea8000c1e1900 */
[----:B------:R-:W3:Y:S04]  /*0900*/  @P1 LDG.E R28, desc[UR4][R10.64+0xb4] ;  /* 0x0000b4040a1c1981 */ /* 0x000ee8000c1e1900 */
[----:B------:R-:W4:Y:S04]  /*0910*/  @P2 LDG.E R32, desc[UR4][R10.64+0xc8] ;  /* 0x0000c8040a202981 */ /* 0x000f28000c1e1900 */
        /* <DEDUP_REMOVED lines=16> */
[----:B------:R-:W-:-:S04]  /*0a20*/  @P3 LOP3.LUT R13, R13, R34, RZ, 0x3c, !PT ;  /* 0x000000220d0d3212 */ /* 0x000fc800078e3cff */
[----:B------:R-:W-:Y:S02]  /*0a30*/  @P4 LOP3.LUT R13, R13, R36, RZ, 0x3c, !PT ;  /* 0x000000240d0d4212 */ /* 0x000fe400078e3cff */
[----:B------:R-:W-:Y:S02]  /*0a40*/  @P0 LOP3.LUT R4, R4, R25, RZ, 0x3c, !PT ;  /* 0x0000001904040212 */ /* 0x000fe400078e3cff */
[----:B------:R-:W3:Y:S01]  /*0a50*/  @P1 LDG.E R25, desc[UR4][R10.64+0xc0] ;  /* 0x0000c0040a191981 */ /* 0x000ee2000c1e1900 */
[----:B------:R-:W-:-:S03]  /*0a60*/  @P0 LOP3.LUT R5, R5, R24, RZ, 0x3c, !PT ;  /* 0x0000001805050212 */ /* 0x000fc600078e3cff */
[----:B------:R-:W4:Y:S01]  /*0a70*/  @P1 LDG.E R24, desc[UR4][R10.64+0xc4] ;  /* 0x0000c4040a181981 */ /* 0x000f22000c1e1900 */
[----:B------:R-:W-:-:S03]  /*0a80*/  @P0 LOP3.LUT R2, R2, R27, RZ, 0x3c, !PT ;  /* 0x0000001b02020212 */ /* 0x000fc600078e3cff */
[----:B------:R-:W4:Y:S01]  /*0a90*/  @P2 LDG.E R27, desc[UR4][R10.64+0xcc] ;  /* 0x0000cc040a1b2981 */ /* 0x000f22000c1e1900 */
[----:B------:R-:W-:Y:S02]  /*0aa0*/  @P0 LOP3.LUT R3, R3, R26, RZ, 0x3c, !PT ;  /* 0x0000001a03030212 */ /* 0x000fe400078e3cff */
[----:B------:R-:W-:Y:S01]  /*0ab0*/  LOP3.LUT P0, RZ, R30, 0x8000, RZ, 0xc0, !PT ;  /* 0x000080001eff7812 */ /* 0x000fe2000780c0ff */
[----:B------:R-:W4:Y:S01]  /*0ac0*/  @P2 LDG.E R26, desc[UR4][R10.64+0xd0] ;  /* 0x0000d0040a1a2981 */ /* 0x000f22000c1e1900 */
[----:B------:R-:W-:-:S03]  /*0ad0*/  @P5 LOP3.LUT R13, R13, R29, RZ, 0x3c, !PT ;  /* 0x0000001d0d0d5212 */ /* 0x000fc600078e3cff */
[----:B------:R-:W4:Y:S01]  /*0ae0*/  @P2 LDG.E R29, desc[UR4][R10.64+0xd4] ;  /* 0x0000d4040a1d2981 */ /* 0x000f22000c1e1900 */
[----:B------:R-:W-:-:S03]  /*0af0*/  @P6 LOP3.LUT R13, R13, R31, RZ, 0x3c, !PT ;  /* 0x0000001f0d0d6212 */ /* 0x000fc600078e3cff */
[----:B------:R-:W4:Y:S01]  /*0b00*/  @P3 LDG.E R31, desc[UR4][R10.64+0xe0] ;  /* 0x0000e0040a1f3981 */ /* 0x000f22000c1e1900 */
[----:B------:R-:W-:-:S03]  /*0b10*/  @P1 LOP3.LUT R4, R4, R23, RZ, 0x3c, !PT ;  /* 0x0000001704041212 */ /* 0x000fc600078e3cff */
        /* <DEDUP_REMOVED lines=10> */
[----:B------:R-:W-:Y:S02]  /*0bc0*/  @P2 LOP3.LUT R4, R4, R27, RZ, 0x3c, !PT ;  /* 0x0000001b04042212 */ /* 0x000fe400078e3cff */
[----:B------:R-:W-:Y:S01]  /*0bd0*/  @P2 LOP3.LUT R5, R5, R26, RZ, 0x3c, !PT ;  /* 0x0000001a05052212 */ /* 0x000fe200078e3cff */
[----:B------:R-:W4:Y:S01]  /*0be0*/  @P5 LDG.E R27, desc[UR4][R10.64+0x108] ;  /* 0x000108040a1b5981 */ /* 0x000f22000c1e1900 */
[----:B------:R-:W-:Y:S02]  /*0bf0*/  @P2 LOP3.LUT R3, R3, R28, RZ, 0x3c, !PT ;  /* 0x0000001c03032212 */ /* 0x000fe400078e3cff */
[----:B------:R-:W-:Y:S01]  /*0c00*/  @P2 LOP3.LUT R2, R2, R29, RZ, 0x3c, !PT ;  /* 0x0000001d02022212 */ /* 0x000fe200078e3cff */
[----:B------:R-:W4:Y:S01]  /*0c10*/  @P5 LDG.E R26, desc[UR4][R10.64+0x10c] ;  /* 0x00010c040a1a5981 */ /* 0x000f22000c1e1900 */
[----:B------:R-:W-:-:S03]  /*0c20*/  @P3 LOP3.LUT R4, R4, R31, RZ, 0x3c, !PT ;  /* 0x0000001f04043212 */ /* 0x000fc600078e3cff */
        /* <DEDUP_REMOVED lines=12> */
[----:B------:R-:W4:Y:S01]  /*0cf0*/  @P0 LDG.E R34, desc[UR4][R10.64+0x13c] ;  /* 0x00013c040a220981 */ /* 0x000f22000c1e1900 */
[----:B--2---:R-:W-:-:S03]  /*0d00*/  @P4 LOP3.LUT R5, R5, R22, RZ, 0x3c, !PT ;  /* 0x0000001605054212 */ /* 0x004fc600078e3cff */
[----:B------:R-:W2:Y:S01]  /*0d10*/  @P6 LDG.E R22, desc[UR4][R10.64+0x128] ;  /* 0x000128040a166981 */ /* 0x000ea2000c1e1900 */
[----:B------:R-:W-:-:S05]  /*0d20*/  VIADD R21, R21, 0x10 ;  /* 0x0000001015157836 */ /* 0x000fca0000000000 */
[----:B------:R-:W-:Y:S02]  /*0d30*/  ISETP.NE.AND P1, PT, R21, 0x20, PT ;  /* 0x000000201500780c */ /* 0x000fe40003f25270 */
[----:B---3--:R-:W-:Y:S02]  /*0d40*/  @P4 LOP3.LUT R2, R2, R25, RZ, 0x3c, !PT ;  /* 0x0000001902024212 */ /* 0x008fe400078e3cff */
[----:B----4-:R-:W-:Y:S02]  /*0d50*/  @P4 LOP3.LUT R3, R3, R24, RZ, 0x3c, !PT ;  /* 0x0000001803034212 */ /* 0x010fe400078e3cff */
[----:B------:R-:W-:Y:S02]  /*0d60*/  @P5 LOP3.LUT R4, R4, R27, RZ, 0x3c, !PT ;  /* 0x0000001b04045212 */ /* 0x000fe400078e3cff */
[----:B------:R-:W-:Y:S02]  /*0d70*/  @P5 LOP3.LUT R5, R5, R26, RZ, 0x3c, !PT ;  /* 0x0000001a05055212 */ /* 0x000fe400078e3cff */
[----:B------:R-:W-:-:S02]  /*0d80*/  @P5 LOP3.LUT R2, R2, R29, RZ, 0x3c, !PT ;  /* 0x0000001d02025212 */ /* 0x000fc400078e3cff */
[----:B------:R-:W-:Y:S02]  /*0d90*/  @P5 LOP3.LUT R3, R3, R28, RZ, 0x3c, !PT ;  /* 0x0000001c03035212 */ /* 0x000fe400078e3cff */
[----:B------:R-:W-:Y:S02]  /*0da0*/  @P6 LOP3.LUT R5, R5, R30, RZ, 0x3c, !PT ;  /* 0x0000001e05056212 */ /* 0x000fe400078e3cff */
[----:B------:R-:W-:Y:S02]  /*0db0*/  @P6 LOP3.LUT R4, R4, R23, RZ, 0x3c, !PT ;  /* 0x0000001704046212 */ /* 0x000fe400078e3cff */
[----:B------:R-:W-:Y:S02]  /*0dc0*/  @P6 LOP3.LUT R2, R2, R31, RZ, 0x3c, !PT ;  /* 0x0000001f02026212 */ /* 0x000fe400078e3cff */
[----:B------:R-:W-:Y:S02]  /*0dd0*/  @P0 LOP3.LUT R4, R4, R33, RZ, 0x3c, !PT ;  /* 0x0000002104040212 */ /* 0x000fe400078e3cff */
[----:B------:R-:W-:-:S02]  /*0de0*/  @P0 LOP3.LUT R2, R2, R35, RZ, 0x3c, !PT ;  /* 0x0000002302020212 */ /* 0x000fc400078e3cff */
[----:B------:R-:W-:Y:S02]  /*0df0*/  @P0 LOP3.LUT R5, R5, R32, RZ, 0x3c, !PT ;  /* 0x0000002005050212 */ /* 0x000fe400078e3cff */
[----:B--2---:R-:W-:-:S04]  /*0e00*/  @P6 LOP3.LUT R3, R3, R22, RZ, 0x3c, !PT ;  /* 0x0000001603036212 */ /* 0x004fc800078e3cff */
[----:B------:R-:W-:Y:S01]  /*0e10*/  @P0 LOP3.LUT R3, R3, R34, RZ, 0x3c, !PT ;  /* 0x0000002203030212 */ /* 0x000fe200078e3cff */
[----:B------:R-:W-:Y:S06]  /*0e20*/  @P1 BRA `(.L_x_4) ;  /* 0xfffffff4004c1947 */ /* 0x000fec000383ffff */
[----:B------:R-:W-:-:S05]  /*0e30*/  VIADD R19, R19, 0x1 ;  /* 0x0000000113137836 */ /* 0x000fca0000000000 */
[----:B------:R-:W-:-:S13]  /*0e40*/  ISETP.NE.AND P0, PT, R19, 0x5, PT ;  /* 0x000000051300780c */ /* 0x000fda0003f05270 */
[----:B------:R-:W-:Y:S05]  /*0e50*/  @P0 BRA `(.L_x_5) ;  /* 0xfffffff400300947 */ /* 0x000fea000383ffff */
[----:B------:R0:W-:Y:S01]  /*0e60*/  STG.E desc[UR4][R6.64+0x4], R13 ;  /* 0x0000040d06007986 */ /* 0x0001e2000c101904 */
[----:B------:R-:W-:-:S03]  /*0e70*/  VIADD R17, R17, 0x1 ;  /* 0x0000000111117836 */ /* 0x000fc60000000000 */
[----:B------:R0:W-:Y:S02]  /*0e80*/  STG.E.64 desc[UR4][R6.64+0x8], R4 ;  /* 0x0000080406007986 */ /* 0x0001e4000c101b04 */
[----:B------:R-:W-:Y:S02]  /*0e90*/  ISETP.GE.U32.AND P0, PT, R17, R16, PT ;  /* 0x000000101100720c */ /* 0x000fe40003f06070 */
[----:B------:R0:W-:Y:S11]  /*0ea0*/  STG.E.64 desc[UR4][R6.64+0x10], R2 ;  /* 0x0000100206007986 */ /* 0x0001f6000c101b04 */
[----:B------:R-:W-:Y:S05]  /*0eb0*/  @!P0 BRA `(.L_x_6) ;  /* 0xfffffff400088947 */ /* 0x000fea000383ffff */
.L_x_3:
[----:B------:R-:W-:Y:S05]  /*0ec0*/  BSYNC.RECONVERGENT B1 ;  /* 0x0000000000017941 */ /* 0x000fea0003800200 */
.L_x_2:
[C---:B------:R-:W-:Y:S01]  /*0ed0*/  ISETP.GT.U32.AND P0, PT, R15.reuse, 0x3, PT ;  /* 0x000000030f00780c */ /* 0x040fe20003f04070 */
[----:B------:R-:W-:Y:S01]  /*0ee0*/  VIADD R14, R14, 0x1 ;  /* 0x000000010e0e7836 */ /* 0x000fe20000000000 */
[--C-:B------:R-:W-:Y:S02]  /*0ef0*/  SHF.R.U64 R15, R15, 0x2, R12.reuse ;  /* 0x000000020f0f7819 */ /* 0x100fe4000000120c */
[----:B------:R-:W-:Y:S02]  /*0f00*/  ISETP.GT.U32.AND.EX P0, PT, R12, RZ, PT, P0 ;  /* 0x000000ff0c00720c */ /* 0x000fe40003f04100 */
[----:B------:R-:W-:-:S11]  /*0f10*/  SHF.R.U32.HI R12, RZ, 0x2, R12 ;  /* 0x00000002ff0c7819 */ /* 0x000fd6000001160c */
[----:B------:R-:W-:Y:S05]  /*0f20*/  @P0 BRA `(.L_x_7) ;  /* 0xfffffff000cc0947 */ /* 0x000fea000383ffff */
.L_x_1:
[----:B------:R-:W-:Y:S05]  /*0f30*/  BSYNC.RECONVERGENT B0 ;  /* 0x0000000000007941 */ /* 0x000fea0003800200 */
.L_x_0:
[----:B0-----:R-:W-:Y:S01]  /*0f40*/  IMAD.MOV.U32 R8, RZ, RZ, 0x3198c20f ;  /* 0x3198c20fff087424 */ /* 0x001fe200078e00ff */
[----:B------:R0:W-:Y:S01]  /*0f50*/  STG.E.64 desc[UR4][R6.64+0x18], RZ ;  /* 0x000018ff06007986 */ /* 0x0001e2000c101b04 */
[----:B------:R-:W-:Y:S01]  /*0f60*/  IMAD.MOV.U32 R9, RZ, RZ, 0x5efdb30c ;  /* 0x5efdb30cff097424 */ /* 0x000fe200078e00ff */
[----:B------:R-:W-:Y:S01]  /*0f70*/  BSSY.RECONVERGENT B0, `(.L_x_8) ;  /* 0x00000dd000007945 */ /* 0x000fe20003800200 */
[----:B------:R-:W-:Y:S01]  /*0f80*/  IMAD.MOV.U32 R10, RZ, RZ, 0x423bb012 ;  /* 0x423bb012ff0a7424 */ /* 0x000fe200078e00ff */
[----:B------:R0:W-:Y:S01]  /*0f90*/  STG.E desc[UR4][R6.64+0x20], RZ ;  /* 0x000020ff06007986 */ /* 0x0001e2000c101904 */
[----:B------:R-:W-:Y:S02]  /*0fa0*/  IMAD.MOV.U32 R11, RZ, RZ, -0x75bd8fc ;  /* 0xf8a42704ff0b7424 */ /* 0x000fe400078e00ff */
[----:B------:R-:W-:Y:S01]  /*0fb0*/  IMAD.MOV.U32 R14, RZ, RZ, -0x23270784 ;  /* 0xdcd8f87cff0e7424 */ /* 0x000fe200078e00ff */
[----:B------:R0:W-:Y:S01]  /*0fc0*/  STG.E.64 desc[UR4][R6.64+0x30], R8 ;  /* 0x0000300806007986 */ /* 0x0001e2000c101b04 */
[----:B------:R-:W-:-:S02]  /*0fd0*/  IMAD.MOV.U32 R15, RZ, RZ, 0x57fa2510 ;  /* 0x57fa2510ff0f7424 */ /* 0x000fc400078e00ff */
[----:B------:R-:W-:Y:S01]  /*0fe0*/  VIADD R12, R0, 0x1 ;  /* 0x00000001000c7836 */ /* 0x000fe20000000000 */
[----:B------:R0:W-:Y:S01]  /*0ff0*/  STG.E.64 desc[UR4][R6.64+0x38], R10 ;  /* 0x0000380a06007986 */ /* 0x0001e2000c101b04 */
[----:B------:R-:W-:-:S03]  /*1000*/  IMAD.MOV.U32 R18, RZ, RZ, RZ ;  /* 0x000000ffff127224 */ /* 0x000fc600078e00ff */
[----:B------:R0:W-:Y:S01]  /*1010*/  STG.E.64 desc[UR4][R6.64+0x40], R14 ;  /* 0x0000400e06007986 */ /* 0x0001e2000c101b04 */
[----:B------:R-:W-:-:S03]  /*1020*/  SHF.R.S32.HI R19, RZ, 0x1f, R12 ;  /* 0x0000001fff137819 */ /* 0x000fc6000001140c */
[----:B------:R0:W-:Y:S04]  /*1030*/  STG.E.64 desc[UR4][R6.64+0x28], RZ ;  /* 0x000028ff06007986 */ /* 0x0001e8000c101b04 */
.L_x_14:
[----:B0-----:R-:W-:Y:S01]  /*1040*/  LOP3.LUT R8, R12, 0x3, RZ, 0xc0, !PT ;  /* 0x000000030c087812 */ /* 0x001fe200078ec0ff */
[----:B------:R-:W-:Y:S03]  /*1050*/  BSSY.RECONVERGENT B1, `(.L_x_9) ;  /* 0x00000c8000017945 */ /* 0x000fe60003800200 */
[----:B------:R-:W-:-:S04]  /*1060*/  ISETP.NE.U32.AND P0, PT, R8, RZ, PT ;  /* 0x000000ff0800720c */ /* 0x000fc80003f05070 */
[----:B------:R-:W-:-:S13]  /*1070*/  ISETP.NE.AND.EX P0, PT, RZ, RZ, PT, P0 ;  /* 0x000000ffff00720c */ /* 0x000fda0003f05300 */
[----:B------:R-:W-:Y:S05]  /*1080*/  @!P0 BRA `(.L_x_10) ;  /* 0x0000000c00108947 */ /* 0x000fea0003800000 */
[----:B------:R-:W0:Y:S01]  /*1090*/  LDC.64 R14, c[0x4][RZ] ;  /* 0x01000000ff0e7b82 */ /* 0x000e220000000a00 */
[----:B------:R-:W-:Y:S02]  /*10a0*/  IMAD.MOV.U32 R20, RZ, RZ, RZ ;  /* 0x000000ffff147224 */ /* 0x000fe400078e00ff */
[----:B0-----:R-:W-:-:S07]  /*10b0*/  IMAD.WIDE.U32 R14, R18, 0xc80, R14 ;  /* 0x00000c80120e7825 */ /* 0x001fce00078e000e */
.L_x_13:
[----:B0-----:R-:W-:Y:S01]  /*10c0*/  IMAD.MOV.U32 R21, RZ, RZ, RZ ;  /* 0x000000ffff157224 */ /* 0x001fe200078e00ff */
[----:B------:R-:W-:Y:S01]  /*10d0*/  CS2R R8, SRZ ;  /* 0x0000000000087805 */ /* 0x000fe2000001ff00 */
[----:B------:R-:W-:Y:S01]  /*10e0*/  IMAD.MOV.U32 R22, RZ, RZ, RZ ;  /* 0x000000ffff167224 */ /* 0x000fe200078e00ff */
[----:B------:R-:W-:-:S07]  /*10f0*/  CS2R R10, SRZ ;  /* 0x00000000000a7805 */ /* 0x000fce000001ff00 */
.L_x_12:
[----:B------:R-:W-:-:S05]  /*1100*/  IADD3 R16, P0, PT, R6, 0x30, RZ ;  /* 0x0000003006107810 */ /* 0x000fca0007f1e0ff */
[----:B------:R-:W-:Y:S02]  /*1110*/  IMAD.X R17, RZ, RZ, R7, P0 ;  /* 0x000000ffff117224 */ /* 0x000fe400000e0607 */
[----:B------:R-:W-:-:S05]  /*1120*/  IMAD.WIDE.U32 R16, R22, 0x4, R16 ;  /* 0x0000000416107825 */ /* 0x000fca00078e0010 */
[----:B------:R0:W5:Y:S01]  /*1130*/  LDG.E R23, desc[UR4][R16.64+0x4] ;  /* 0x0000040410177981 */ /* 0x000162000c1e1900 */
[----:B------:R-:W-:Y:S02]  /*1140*/  IMAD.SHL.U32 R24, R22, 0x20, RZ ;  /* 0x0000002016187824 */ /* 0x000fe400078e00ff */
[----:B------:R-:W-:-:S07]  /*1150*/  IMAD.MOV.U32 R25, RZ, RZ, RZ ;  /* 0x000000ffff197224 */ /* 0x000fce00078e00ff */
.L_x_11:
        /* <DEDUP_REMOVED lines=9> */
[----:B------:R-:W4:Y:S04]  /*11f0*/  @!P0 LDG.E R28, desc[UR4][R16.64+0x10] ;  /* 0x00001004101c8981 */ /* 0x000f28000c1e1900 */
        /* <DEDUP_REMOVED lines=9> */
[----:B------:R-:W3:Y:S01]  /*1290*/  @P3 LDG.E R30, desc[UR4][R16.64+0x4c] ;  /* 0x00004c04101e3981 */ /* 0x000ee2000c1e1900 */
[----:B----4-:R-:W-:-:S03]  /*12a0*/  @!P0 LOP3.LUT R9, R9, R28, RZ, 0x3c, !PT ;  /* 0x0000001c09098212 */ /* 0x010fc600078e3cff */
[----:B------:R-:W4:Y:S01]  /*12b0*/  @P1 LDG.E R28, desc[UR4][R16.64+0x1c] ;  /* 0x00001c04101c1981 */ /* 0x000f22000c1e1900 */
[----:B------:R-:W-:Y:S02]  /*12c0*/  @P2 LOP3.LUT R21, R21, R36, RZ, 0x3c, !PT ;  /* 0x0000002415152212 */ /* 0x000fe400078e3cff */
[----:B------:R-:W-:Y:S02]  /*12d0*/  @P1 LOP3.LUT R9, R9, R34, RZ, 0x3c, !PT ;  /* 0x0000002209091212 */ /* 0x000fe400078e3cff */
[----:B------:R-:W4:Y:S01]  /*12e0*/  @P5 LDG.E R34, desc[UR4][R16.64+0x64] ;  /* 0x0000640410225981 */ /* 0x000f22000c1e1900 */
[----:B------:R-:W-:-:S03]  /*12f0*/  @P3 LOP3.LUT R21, R21, R29, RZ, 0x3c, !PT ;  /* 0x0000001d15153212 */ /* 0x000fc600078e3cff */
[----:B------:R-:W4:Y:S01]  /*1300*/  @!P0 LDG.E R29, desc[UR4][R16.64+0xc] ;  /* 0x00000c04101d8981 */ /* 0x000f22000c1e1900 */
[----:B------:R-:W-:-:S03]  /*1310*/  @P2 LOP3.LUT R9, R9, R27, RZ, 0x3c, !PT ;  /* 0x0000001b09092212 */ /* 0x000fc600078e3cff */
[----:B------:R-:W4:Y:S01]  /*1320*/  @!P0 LDG.E R27, desc[UR4][R16.64+0x4] ;  /* 0x00000404101b8981 */ /* 0x000f22000c1e1900 */
[----:B------:R-:W-:-:S03]  /*1330*/  @P4 LOP3.LUT R21, R21, R31, RZ, 0x3c, !PT ;  /* 0x0000001f15154212 */ /* 0x000fc600078e3cff */
[----:B------:R-:W4:Y:S01]  /*1340*/  @P1 LDG.E R31, desc[UR4][R16.64+0x18] ;  /* 0x00001804101f1981 */ /* 0x000f22000c1e1900 */
[----:B--2---:R-:W-:-:S03]  /*1350*/  @!P0 LOP3.LUT R11, R11, R26, RZ, 0x3c, !PT ;  /* 0x0000001a0b0b8212 */ /* 0x004fc600078e3cff */
[----:B------:R-:W2:Y:S01]  /*1360*/  @P2 LDG.E R26, desc[UR4][R16.64+0x30] ;  /* 0x00003004101a2981 */ /* 0x000ea2000c1e1900 */
[----:B---3--:R-:W-:-:S03]  /*1370*/  @P3 LOP3.LUT R9, R9, R30, RZ, 0x3c, !PT ;  /* 0x0000001e09093212 */ /* 0x008fc600078e3cff */
[----:B------:R-:W3:Y:S01]  /*1380*/  @P4 LDG.E R30, desc[UR4][R16.64+0x60] ;  /* 0x00006004101e4981 */ /* 0x000ee2000c1e1900 */
        /* <DEDUP_REMOVED lines=8> */
[----:B------:R-:W-:Y:S02]  /*1410*/  @P1 LOP3.LUT R8, R8, R33, RZ, 0x3c, !PT ;  /* 0x0000002108081212 */ /* 0x000fe400078e3cff */
[----:B------:R-:W-:Y:S01]  /*1420*/  @P1 LOP3.LUT R10, R10, R31, RZ, 0x3c, !PT ;  /* 0x0000001f0a0a1212 */ /* 0x000fe200078e3cff */
[----:B------:R-:W4:Y:S04]  /*1430*/  @P3 LDG.E R33, desc[UR4][R16.64+0x48] ;  /* 0x0000480410213981 */ /* 0x000f28000c1e1900 */
[----:B------:R-:W4:Y:S01]  /*1440*/  @P3 LDG.E R31, desc[UR4][R16.64+0x40] ;  /* 0x00004004101f3981 */ /* 0x000f22000c1e1900 */
[----:B------:R-:W-:Y:S02]  /*1450*/  LOP3.LUT P0, RZ, R32, 0x80, RZ, 0xc0, !PT ;  /* 0x0000008020ff7812 */ /* 0x000fe4000780c0ff */
[----:B--2---:R-:W-:-:S02]  /*1460*/  @P2 LOP3.LUT R11, R11, R26, RZ, 0x3c, !PT ;  /* 0x0000001a0b0b2212 */ /* 0x004fc400078e3cff */
        /* <DEDUP_REMOVED lines=31> */
[----:B--2---:R-:W-:-:S04]  /*1660*/  @P6 LOP3.LUT R11, R11, R26, RZ, 0x3c, !PT ;  /* 0x0000001a0b0b6212 */ /* 0x004fc800078e3cff */
[----:B---3--:R-:W-:Y:S02]  /*1670*/  @P0 LOP3.LUT R11, R11, R30, RZ, 0x3c, !PT ;  /* 0x0000001e0b0b0212 */ /* 0x008fe400078e3cff */
[----:B----4-:R-:W-:-:S04]  /*1680*/  @P6 LOP3.LUT R9, R9, R28, RZ, 0x3c, !PT ;  /* 0x0000001c09096212 */ /* 0x010fc800078e3cff */
[----:B------:R-:W-:Y:S02]  /*1690*/  @P0 LOP3.LUT R9, R9, R34, RZ, 0x3c, !PT ;  /* 0x0000002209090212 */ /* 0x000fe400078e3cff */
[----:B------:R-:W-:Y:S02]  /*16a0*/  @P6 LOP3.LUT R8, R8, R29, RZ, 0x3c, !PT ;  /* 0x0000001d08086212 */ /* 0x000fe400078e3cff */
        /* <DEDUP_REMOVED lines=20> */
[----:B------:R-:W2:Y:S01]  /*17f0*/  @P6 LDG.E R34, desc[UR4][R16.64+0x118] ;  /* 0x0001180410226981 */ /* 0x000ea2000c1e1900 */
[----:B------:R-:W-:-:S03]  /*1800*/  @P0 LOP3.LUT R10, R10, R27, RZ, 0x3c, !PT ;  /* 0x0000001b0a0a0212 */ /* 0x000fc600078e3cff */
[----:B------:R-:W2:Y:S01]  /*1810*/  @P1 LDG.E R27, desc[UR4][R16.64+0xc0] ;  /* 0x0000c004101b1981 */ /* 0x000ea2000c1e1900 */
[----:B------:R-:W-:Y:S02]  /*1820*/  @P4 LOP3.LUT R21, R21, R36, RZ, 0x3c, !PT ;  /* 0x0000002415154212 */ /* 0x000fe400078e3cff */
[----:B------:R-:W-:Y:S02]  /*1830*/  @P0 LOP3.LUT R8, R8, R29, RZ, 0x3c, !PT ;  /* 0x0000001d08080212 */ /* 0x000fe400078e3cff */
[----:B------:R-:W2:Y:S01]  /*1840*/  @P2 LDG.E R29, desc[UR4][R16.64+0xcc] ;  /* 0x0000cc04101d2981 */ /* 0x000ea2000c1e1900 */
[----:B------:R-:W-:-:S03]  /*1850*/  @P1 LOP3.LUT R10, R10, R31, RZ, 0x3c, !PT ;  /* 0x0000001f0a0a1212 */ /* 0x000fc600078e3cff */
[----:B------:R-:W2:Y:S01]  /*1860*/  @P2 LDG.E R31, desc[UR4][R16.64+0xd4] ;  /* 0x0000d404101f2981 */ /* 0x000ea2000c1e1900 */
[----:B------:R-:W-:-:S03]  /*1870*/  @P5 LOP3.LUT R21, R21, R33, RZ, 0x3c, !PT ;  /* 0x0000002115155212 */ /* 0x000fc600078e3cff */
[----:B------:R-:W2:Y:S01]  /*1880*/  @P3 LDG.E R33, desc[UR4][R16.64+0xe0] ;  /* 0x0000e00410213981 */ /* 0x000ea2000c1e1900 */
[----:B---3--:R-:W-:-:S03]  /*1890*/  @P0 LOP3.LUT R11, R11, R28, RZ, 0x3c, !PT ;  /* 0x0000001c0b0b0212 */ /* 0x008fc600078e3cff */
[----:B------:R-:W3:Y:S01]  /*18a0*/  @P1 LDG.E R28, desc[UR4][R16.64+0xc4] ;  /* 0x0000c404101c1981 */ /* 0x000ee2000c1e1900 */
[----:B----4-:R-:W-:-:S03]  /*18b0*/  @P0 LOP3.LUT R9, R9, R30, RZ, 0x3c, !PT ;  /* 0x0000001e09090212 */ /* 0x010fc600078e3cff */
[----:B------:R-:W4:Y:S01]  /*18c0*/  @P2 LDG.E R30, desc[UR4][R16.64+0xd0] ;  /* 0x0000d004101e2981 */ /* 0x000f22000c1e1900 */
[----:B--2---:R-:W-:-:S03]  /*18d0*/  @P1 LOP3.LUT R11, R11, R26, RZ, 0x3c, !PT ;  /* 0x0000001a0b0b1212 */ /* 0x004fc600078e3cff */
[----:B------:R-:W2:Y:S01]  /*18e0*/  @P3 LDG.E R26, desc[UR4][R16.64+0xe4] ;  /* 0x0000e404101a3981 */ /* 0x000ea2000c1e1900 */
[----:B------:R-:W-:-:S03]  /*18f0*/  LOP3.LUT P0, RZ, R32, 0x8000, RZ, 0xc0, !PT ;  /* 0x0000800020ff7812 */ /* 0x000fc6000780c0ff */
[----:B------:R-:W2:Y:S01]  /*1900*/  @P2 LDG.E R32, desc[UR4][R16.64+0xd8] ;  /* 0x0000d80410202981 */ /* 0x000ea2000c1e1900 */
[----:B------:R-:W-:-:S03]  /*1910*/  @P1 LOP3.LUT R8, R8, R27, RZ, 0x3c, !PT ;  /* 0x0000001b08081212 */ /* 0x000fc600078e3cff */
[----:B------:R-:W2:Y:S01]  /*1920*/  @P3 LDG.E R27, desc[UR4][R16.64+0xe8] ;  /* 0x0000e804101b3981 */ /* 0x000ea2000c1e1900 */
[----:B------:R-:W-:-:S03]  /*1930*/  @P2 LOP3.LUT R10, R10, R29, RZ, 0x3c, !PT ;  /* 0x0000001d0a0a2212 */ /* 0x000fc600078e3cff */
[----:B------:R-:W2:Y:S01]  /*1940*/  @P4 LDG.E R29, desc[UR4][R16.64+0xf4] ;  /* 0x0000f404101d4981 */ /* 0x000ea2000c1e1900 */
[----:B------:R-:W-:-:S03]  /*1950*/  @P2 LOP3.LUT R8, R8, R31, RZ, 0x3c, !PT ;  /* 0x0000001f08082212 */ /* 0x000fc600078e3cff */
[----:B------:R-:W2:Y:S01]  /*1960*/  @P4 LDG.E R31, desc[UR4][R16.64+0xfc] ;  /* 0x0000fc04101f4981 */ /* 0x000ea2000c1e1900 */
[----:B------:R-:W-:Y:S02]  /*1970*/  @P6 LOP3.LUT R21, R21, R34, RZ, 0x3c, !PT ;  /* 0x0000002215156212 */ /* 0x000fe400078e3cff */
[----:B------:R-:W-:Y:S01]  /*1980*/  @P3 LOP3.LUT R10, R10, R33, RZ, 0x3c, !PT ;  /* 0x000000210a0a3212 */ /* 0x000fe200078e3cff */
[----:B------:R-:W2:Y:S04]  /*1990*/  @P0 LDG.E R34, desc[UR4][R16.64+0x12c] ;  /* 0x00012c0410220981 */ /* 0x000ea8000c1e1900 */
[----:B------:R-:W2:Y:S04]  /*19a0*/  @P5 LDG.E R33, desc[UR4][R16.64+0x108] ;  /* 0x0001080410215981 */ /* 0x000ea8000c1e1900 */
[----:B------:R-:W2:Y:S01]  /*19b0*/  @P0 LDG.E R35, desc[UR4][R16.64+0x138] ;  /* 0x0001380410230981 */ /* 0x000ea2000c1e1900 */
[----:B---3--:R-:W-:-:S03]  /*19c0*/  @P1 LOP3.LUT R9, R9, R28, RZ, 0x3c, !PT ;  /* 0x0000001c09091212 */ /* 0x008fc600078e3cff */
[----:B------:R-:W3:Y:S01]  /*19d0*/  @P3 LDG.E R28, desc[UR4][R16.64+0xec] ;  /* 0x0000ec04101c3981 */ /* 0x000ee2000c1e1900 */
[----:B----4-:R-:W-:-:S03]  /*19e0*/  @P2 LOP3.LUT R11, R11, R30, RZ, 0x3c, !PT ;  /* 0x0000001e0b0b2212 */ /* 0x010fc600078e3cff */
[----:B------:R-:W4:Y:S01]  /*19f0*/  @P4 LDG.E R30, desc[UR4][R16.64+0xf8] ;  /* 0x0000f804101e4981 */ /* 0x000f22000c1e1900 */
[----:B--2---:R-:W-:-:S03]  /*1a00*/  @P3 LOP3.LUT R11, R11, R26, RZ, 0x3c, !PT ;  /* 0x0000001a0b0b3212 */ /* 0x004fc600078e3cff */
[----:B------:R-:W2:Y:S01]  /*1a10*/  @P5 LDG.E R26, desc[UR4][R16.64+0x10c] ;  /* 0x00010c04101a5981 */ /* 0x000ea2000c1e1900 */
[----:B------:R-:W-:-:S03]  /*1a20*/  @P2 LOP3.LUT R9, R9, R32, RZ, 0x3c, !PT ;  /* 0x0000002009092212 */ /* 0x000fc600078e3cff */
        /* <DEDUP_REMOVED lines=19> */
[----:B------:R-:W-:-:S05]  /*1b60*/  VIADD R25, R25, 0x10 ;  /* 0x0000001019197836 */ /* 0x000fca0000000000 */
[----:B------:R-:W-:Y:S02]  /*1b70*/  ISETP.NE.AND P1, PT, R25, 0x20, PT ;  /* 0x000000201900780c */ /* 0x000fe40003f25270 */
[----:B------:R-:W-:Y:S02]  /*1b80*/  @P5 LOP3.LUT R8, R8, R27, RZ, 0x3c, !PT ;  /* 0x0000001b08085212 */ /* 0x000fe400078e3cff */
[----:B------:R-:W-:Y:S02]  /*1b90*/  @P6 LOP3.LUT R10, R10, R29, RZ, 0x3c, !PT ;  /* 0x0000001d0a0a6212 */ /* 0x000fe400078e3cff */
[----:B------:R-:W-:-:S04]  /*1ba0*/  @P6 LOP3.LUT R8, R8, R31, RZ, 0x3c, !PT ;  /* 0x0000001f08086212 */ /* 0x000fc800078e3cff */
[----:B------:R-:W-:Y:S02]  /*1bb0*/  @P0 LOP3.LUT R8, R8, R35, RZ, 0x3c, !PT ;  /* 0x0000002308080212 */ /* 0x000fe400078e3cff */
[----:B------:R-:W-:Y:S02]  /*1bc0*/  @P0 LOP3.LUT R10, R10, R33, RZ, 0x3c, !PT ;  /* 0x000000210a0a0212 */ /* 0x000fe400078e3cff */
[----:B---3--:R-:W-:Y:S02]  /*1bd0*/  @P5 LOP3.LUT R9, R9, R28, RZ, 0x3c, !PT ;  /* 0x0000001c09095212 */ /* 0x008fe400078e3cff */
[----:B----4-:R-:W-:Y:S02]  /*1be0*/  @P6 LOP3.LUT R11, R11, R30, RZ, 0x3c, !PT ;  /* 0x0000001e0b0b6212 */ /* 0x010fe400078e3cff */
[----:B--2---:R-:W-:Y:S02]  /*1bf0*/  @P6 LOP3.LUT R9, R9, R26, RZ, 0x3c, !PT ;  /* 0x0000001a09096212 */ /* 0x004fe400078e3cff */
[----:B------:R-:W-:-:S02]  /*1c00*/  @P0 LOP3.LUT R11, R11, R32, RZ, 0x3c, !PT ;  /* 0x000000200b0b0212 */ /* 0x000fc400078e3cff */
[----:B------:R-:W-:Y:S01]  /*1c10*/  @P0 LOP3.LUT R9, R9, R34, RZ, 0x3c, !PT ;  /* 0x0000002209090212 */ /* 0x000fe200078e3cff */
[----:B------:R-:W-:Y:S06]  /*1c20*/  @P1 BRA `(.L_x_11) ;  /* 0xfffffff4004c1947 */ /* 0x000fec000383ffff */
[----:B------:R-:W-:-:S05]  /*1c30*/  VIADD R22, R22, 0x1 ;  /* 0x0000000116167836 */ /* 0x000fca0000000000 */
[----:B------:R-:W-:-:S13]  /*1c40*/  ISETP.NE.AND P0, PT, R22, 0x5, PT ;  /* 0x000000051600780c */ /* 0x000fda0003f05270 */
[----:B------:R-:W-:Y:S05]  /*1c50*/  @P0 BRA `(.L_x_12) ;  /* 0xfffffff400280947 */ /* 0x000fea000383ffff */
[----:B------:R0:W-:Y:S01]  /*1c60*/  STG.E.64 desc[UR4][R6.64+0x38], R10 ;  /* 0x0000380a06007986 */ /* 0x0001e2000c101b04 */
[----:B------:R-:W-:Y:S01]  /*1c70*/  VIADD R20, R20, 0x1 ;  /* 0x0000000114147836 */ /* 0x000fe20000000000 */
[----:B------:R-:W-:Y:S02]  /*1c80*/  LOP3.LUT R17, R12, 0x3, RZ, 0xc0, !PT ;  /* 0x000000030c117812 */ /* 0x000fe400078ec0ff */
[----:B------:R0:W-:Y:S02]  /*1c90*/  STG.E.64 desc[UR4][R6.64+0x40], R8 ;  /* 0x0000400806007986 */ /* 0x0001e4000c101b04 */
[----:B------:R-:W-:Y:S02]  /*1ca0*/  ISETP.GE.U32.AND P0, PT, R20, R17, PT ;  /* 0x000000111400720c */ /* 0x000fe40003f06070 */
[----:B------:R0:W-:Y:S11]  /*1cb0*/  STG.E desc[UR4][R6.64+0x34], R21 ;  /* 0x0000341506007986 */ /* 0x0001f6000c101904 */
[----:B------:R-:W-:Y:S05]  /*1cc0*/  @!P0 BRA `(.L_x_13) ;  /* 0xfffffff000fc8947 */ /* 0x000fea000383ffff */
.L_x_10:
[----:B------:R-:W-:Y:S05]  /*1cd0*/  BSYNC.RECONVERGENT B1 ;  /* 0x0000000000017941 */ /* 0x000fea0003800200 */
.L_x_9:
[----:B------:R-:W-:Y:S01]  /*1ce0*/  ISETP.GT.U32.AND P0, PT, R12, 0x3, PT ;  /* 0x000000030c00780c */ /* 0x000fe20003f04070 */
[----:B------:R-:W-:Y:S01]  /*1cf0*/  VIADD R18, R18, 0x1 ;  /* 0x0000000112127836 */ /* 0x000fe20000000000 */
[--C-:B------:R-:W-:Y:S02]  /*1d00*/  SHF.R.U64 R12, R12, 0x2, R19.reuse ;  /* 0x000000020c0c7819 */ /* 0x100fe40000001213 */
[----:B------:R-:W-:Y:S02]  /*1d10*/  ISETP.GT.U32.AND.EX P0, PT, R19, RZ, PT, P0 ;  /* 0x000000ff1300720c */ /* 0x000fe40003f04100 */
[----:B------:R-:W-:-:S11]  /*1d20*/  SHF.R.U32.HI R19, RZ, 0x2, R19 ;  /* 0x00000002ff137819 */ /* 0x000fd60000011613 */
[----:B------:R-:W-:Y:S05]  /*1d30*/  @P0 BRA `(.L_x_14) ;  /* 0xfffffff000c00947 */ /* 0x000fea000383ffff */
[----:B------:R-:W-:Y:S05]  /*1d40*/  BSYNC.RECONVERGENT B0 ;  /* 0x0000000000007941 */ /* 0x000fea0003800200 */
.L_x_8:
[----:B0-----:R-:W-:Y:S01]  /*1d50*/  SHF.R.U32.HI R8, RZ, 0x2, R13 ;  /* 0x00000002ff087819 */ /* 0x001fe2000001160d */
[----:B------:R-:W-:Y:S01]  /*1d60*/  IMAD.SHL.U32 R9, R3, 0x10, RZ ;  /* 0x0000001003097824 */ /* 0x000fe200078e00ff */
[----:B------:R-:W0:Y:S01]  /*1d70*/  LDCU.64 UR6, c[0x0][0x388] ;  /* 0x00007100ff0677ac */ /* 0x000e220008000a00 */
[----:B------:R-:W-:Y:S01]  /*1d80*/  IMAD.MOV.U32 R20, RZ, RZ, R3 ;  /* 0x000000ffff147224 */ /* 0x000fe200078e0003 */
[----:B------:R-:W-:Y:S01]  /*1d90*/  LOP3.LUT R8, R8, R13, RZ, 0x3c, !PT ;  /* 0x0000000d08087212 */ /* 0x000fe200078e3cff */
[----:B------:R-:W-:Y:S01]  /*1da0*/  IMAD.MOV.U32 R18, RZ, RZ, R5 ;  /* 0x000000ffff127224 */ /* 0x000fe200078e0005 */
[----:B------:R-:W-:Y:S01]  /*1db0*/  SHF.R.S32.HI R5, RZ, 0x1f, R0 ;  /* 0x0000001fff057819 */ /* 0x000fe20000011400 */
[----:B------:R-:W-:Y:S01]  /*1dc0*/  IMAD.MOV.U32 R19, RZ, RZ, R2 ;  /* 0x000000ffff137224 */ /* 0x000fe200078e0002 */
[----:B------:R-:W-:Y:S01]  /*1dd0*/  STG.E.64 desc[UR4][R6.64+0x48], RZ ;  /* 0x000048ff06007986 */ /* 0x000fe2000c101b04 */
[C---:B------:R-:W-:Y:S02]  /*1de0*/  IMAD.SHL.U32 R10, R8.reuse, 0x2, RZ ;  /* 0x00000002080a7824 */ /* 0x040fe400078e00ff */
[----:B------:R-:W-:Y:S01]  /*1df0*/  IMAD.MOV.U32 R15, RZ, RZ, R4 ;  /* 0x000000ffff0f7224 */ /* 0x000fe200078e0004 */
[----:B------:R-:W-:Y:S01]  /*1e00*/  STG.E.64 desc[UR4][R6.64+0x8], R18 ;  /* 0x0000081206007986 */ /* 0x000fe2000c101b04 */
[----:B------:R-:W-:Y:S01]  /*1e10*/  IMAD.MOV.U32 R17, RZ, RZ, 0x2f800000 ;  /* 0x2f800000ff117424 */ /* 0x000fe200078e00ff */
[----:B------:R-:W-:Y:S01]  /*1e20*/  LOP3.LUT R10, R8, R10, R9, 0x96, !PT ;  /* 0x0000000a080a7212 */ /* 0x000fe200078e9609 */
[----:B------:R-:W-:Y:S01]  /*1e30*/  IMAD.MOV.U32 R14, RZ, RZ, 0x319e49d4 ;  /* 0x319e49d4ff0e7424 */ /* 0x000fe200078e00ff */
[----:B------:R-:W-:Y:S02]  /*1e40*/  STG.E desc[UR4][R6.64+0x50], RZ ;  /* 0x000050ff06007986 */ /* 0x000fe4000c101904 */
[----:B------:R-:W-:-:S02]  /*1e50*/  LOP3.LUT R21, R10, R3, RZ, 0x3c, !PT ;  /* 0x000000030a157212 */ /* 0x000fc400078e3cff */
[C---:B0-----:R-:W-:Y:S01]  /*1e60*/  LEA R2, P0, R0.reuse, UR6, 0x2 ;  /* 0x0000000600027c11 */ /* 0x041fe2000f8010ff */
[----:B------:R0:W-:Y:S02]  /*1e70*/  STG.E.64 desc[UR4][R6.64], R14 ;  /* 0x0000000e06007986 */ /* 0x0001e4000c101b04 */
[----:B------:R-:W-:Y:S02]  /*1e80*/  VIADD R3, R21, 0x319e49d4 ;  /* 0x319e49d415037836 */ /* 0x000fe40000000000 */
[----:B------:R-:W-:Y:S03]  /*1e90*/  STG.E.64 desc[UR4][R6.64+0x10], R20 ;  /* 0x0000101406007986 */ /* 0x000fe6000c101b04 */
[----:B------:R-:W-:Y:S01]  /*1ea0*/  I2FP.F32.U32 R4, R3 ;  /* 0x0000000300047245 */ /* 0x000fe20000201000 */
[----:B------:R-:W-:Y:S01]  /*1eb0*/  STG.E.64 desc[UR4][R6.64+0x58], RZ ;  /* 0x000058ff06007986 */ /* 0x000fe2000c101b04 */
[----:B------:R-:W-:-:S03]  /*1ec0*/  LEA.HI.X R3, R0, UR7, R5, 0x2, P0 ;  /* 0x0000000700037c11 */ /* 0x000fc600080f1405 */
[----:B------:R-:W-:-:S05]  /*1ed0*/  FFMA R5, R4, R17, 1.1641532182693481445e-10 ;  /* 0x2f00000004057423 */ /* 0x000fca0000000011 */
[----:B------:R1:W-:Y:S04]  /*1ee0*/  STG.E desc[UR4][R2.64], R5 ;  /* 0x0000000502007986 */ /* 0x0003e8000c101904 */
[----:B------:R-:W2:Y:S04]  /*1ef0*/  LDG.E.64 R8, desc[UR4][R6.64+0x30] ;  /* 0x0000300406087981 */ /* 0x000ea8000c1e1b00 */
[----:B------:R-:W3:Y:S04]  /*1f00*/  LDG.E.64 R12, desc[UR4][R6.64+0x40] ;  /* 0x00004004060c7981 */ /* 0x000ee8000c1e1b00 */
[----:B------:R-:W4:Y:S01]  /*1f10*/  LDG.E.64 R10, desc[UR4][R6.64+0x38] ;  /* 0x00003804060a7981 */ /* 0x000f22000c1e1b00 */
[----:B--2---:R-:W-:Y:S01]  /*1f20*/  SHF.R.U32.HI R0, RZ, 0x2, R9 ;  /* 0x00000002ff007819 */ /* 0x004fe20000011609 */
[----:B------:R-:W-:-:S03]  /*1f30*/  VIADD R8, R8, 0x587c5 ;  /* 0x000587c508087836 */ /* 0x000fc60000000000 */
[----:B------:R-:W-:Y:S01]  /*1f40*/  LOP3.LUT R0, R0, R9, RZ, 0x3c, !PT ;  /* 0x0000000900007212 */ /* 0x000fe200078e3cff */
[----:B---3--:R-:W-:Y:S02]  /*1f50*/  IMAD.SHL.U32 R9, R13, 0x10, RZ ;  /* 0x000000100d097824 */ /* 0x008fe400078e00ff */
[----:B0-----:R-:W-:Y:S02]  /*1f60*/  IMAD.MOV.U32 R15, RZ, RZ, R12 ;  /* 0x000000ffff0f7224 */ /* 0x001fe400078e000c */
[C---:B------:R-:W-:Y:S02]  /*1f70*/  IMAD.SHL.U32 R4, R0.reuse, 0x2, RZ ;  /* 0x0000000200047824 */ /* 0x040fe400078e00ff */
[----:B------:R-:W-:Y:S02]  /*1f80*/  IMAD.MOV.U32 R18, RZ, RZ, R13 ;  /* 0x000000ffff127224 */ /* 0x000fe400078e000d */
[----:B----4-:R-:W-:Y:S01]  /*1f90*/  IMAD.MOV.U32 R14, RZ, RZ, R11 ;  /* 0x000000ffff0e7224 */ /* 0x010fe200078e000b */
[----:B------:R-:W-:Y:S01]  /*1fa0*/  LOP3.LUT R4, R0, R4, R9, 0x96, !PT ;  /* 0x0000000400047212 */ /* 0x000fe200078e9609 */
[----:B------:R-:W-:-:S03]  /*1fb0*/  IMAD.MOV.U32 R9, RZ, RZ, R10 ;  /* 0x000000ffff097224 */ /* 0x000fc600078e000a */
[----:B------:R-:W-:Y:S01]  /*1fc0*/  LOP3.LUT R19, R4, R13, RZ, 0x3c, !PT ;  /* 0x0000000d04137212 */ /* 0x000fe200078e3cff */
[----:B------:R-:W-:Y:S04]  /*1fd0*/  STG.E.64 desc[UR4][R6.64+0x38], R14 ;  /* 0x0000380e06007986 */ /* 0x000fe8000c101b04 */
[----:B------:R-:W-:Y:S01]  /*1fe0*/  IMAD.IADD R0, R19, 0x1, R8 ;  /* 0x0000000113007824 */ /* 0x000fe200078e0208 */
[----:B------:R-:W-:Y:S04]  /*1ff0*/  STG.E.64 desc[UR4][R6.64+0x40], R18 ;  /* 0x0000401206007986 */ /* 0x000fe8000c101b04 */
[----:B------:R-:W-:Y:S01]  /*2000*/  I2FP.F32.U32 R0, R0 ;  /* 0x0000000000007245 */ /* 0x000fe20000201000 */
[----:B------:R-:W-:Y:S04]  /*2010*/  STG.E.64 desc[UR4][R6.64+0x30], R8 ;  /* 0x0000300806007986 */ /* 0x000fe8000c101b04 */
[----:B-1----:R-:W-:-:S05]  /*2020*/  FFMA R5, R0, R17, 1.1641532182693481445e-10 ;  /* 0x2f00000000057423 */ /* 0x002fca0000000011 */
[----:B------:R-:W-:Y:S01]  /*2030*/  STG.E desc[UR4][R2.64+0x4], R5 ;  /* 0x0000040502007986 */ /* 0x000fe2000c101904 */
[----:B------:R-:W-:Y:S05]  /*2040*/  EXIT ;  /* 0x000000000000794d */ /* 0x000fea0003800000 */
.L_x_15:
[----:B------:R-:W-:-:S00]  /*2050*/  BRA `(.L_x_15) ;  /* 0xfffffffc00fc7947 */ /* 0x000fc0000383ffff */
[----:B------:R-:W-:-:S00]  /*2060*/  NOP ;  /* 0x0000000000007918 */ /* 0x000fc00000000000 */
        /* <DEDUP_REMOVED lines=9> */
.L_x_17:


//--------------------- .text._Z8mcMethodiPfPi    --------------------------
	.section	.text._Z8mcMethodiPfPi,"ax",@progbits
	.align	128
        .global         _Z8mcMethodiPfPi
        .type           _Z8mcMethodiPfPi,@function
        .size           _Z8mcMethodiPfPi,(.L_x_18 - _Z8mcMethodiPfPi)
        .other          _Z8mcMethodiPfPi,@"STO_CUDA_ENTRY STV_DEFAULT"
_Z8mcMethodiPfPi:
.text._Z8mcMethodiPfPi:
[----:B------:R-:W-:Y:S01]  /*0000*/  LDC R1, c[0x0][0x37c] ;  /* 0x0000df00ff017b82 */ /* 0x000fe20000000800 */
[----:B------:R-:W0:Y:S01]  /*0010*/  S2R R0, SR_TID.X ;  /* 0x0000000000007919 */ /* 0x000e220000002100 */
[----:B------:R-:W0:Y:S01]  /*0020*/  LDCU UR5, c[0x0][0x360] ;  /* 0x00006c00ff0577ac */ /* 0x000e220008000800 */
[----:B------:R-:W0:Y:S01]  /*0030*/  S2R R3, SR_CTAID.X ;  /* 0x0000000000037919 */ /* 0x000e220000002500 */
[----:B------:R-:W1:Y:S02]  /*0040*/  LDCU UR4, c[0x0][0x380] ;  /* 0x00007000ff0477ac */ /* 0x000e640008000800 */
[----:B-1----:R-:W-:Y:S01]  /*0050*/  ULEA UR4, UR4, 0xffffffff, 0x1 ;  /* 0xffffffff04047891 */ /* 0x002fe2000f8e08ff */
[----:B0-----:R-:W-:-:S05]  /*0060*/  IMAD R0, R3, UR5, R0 ;  /* 0x0000000503007c24 */ /* 0x001fca000f8e0200 */
[----:B------:R-:W-:-:S04]  /*0070*/  SHF.L.U32 R5, R0, 0x1, RZ ;  /* 0x0000000100057819 */ /* 0x000fc800000006ff */
[----:B------:R-:W-:-:S13]  /*0080*/  ISETP.GE.AND P0, PT, R5, UR4, PT ;  /* 0x0000000405007c0c */ /* 0x000fda000bf06270 */
[----:B------:R-:W-:Y:S05]  /*0090*/  @P0 EXIT ;  /* 0x000000000000094d */ /* 0x000fea0003800000 */
[----:B------:R-:W0:Y:S01]  /*00a0*/  LDC.64 R2, c[0x0][0x388] ;  /* 0x0000e200ff027b82 */ /* 0x000e220000000a00 */
[----:B------:R-:W1:Y:S01]  /*00b0*/  LDCU.64 UR4, c[0x0][0x358] ;  /* 0x00006b00ff0477ac */ /* 0x000e620008000a00 */
[----:B0-----:R-:W-:-:S05]  /*00c0*/  IMAD.WIDE R2, R5, 0x4, R2 ;  /* 0x0000000405027825 */ /* 0x001fca00078e0202 */
[----:B-1----:R-:W2:Y:S04]  /*00d0*/  LDG.E R4, desc[UR4][R2.64+0x4] ;  /* 0x0000040402047981 */ /* 0x002ea8000c1e1900 */
[----:B------:R-:W3:Y:S01]  /*00e0*/  LDG.E R0, desc[UR4][R2.64] ;  /* 0x0000000402007981 */ /* 0x000ee2000c1e1900 */
[----:B--2---:R-:W-:-:S04]  /*00f0*/  FMUL R5, R4, R4 ;  /* 0x0000000404057220 */ /* 0x004fc80000400000 */
[----:B---3--:R-:W-:-:S05]  /*0100*/  FFMA R5, R0, R0, R5 ;  /* 0x0000000000057223 */ /* 0x008fca0000000005 */
[----:B------:R-:W-:-:S13]  /*0110*/  FSETP.GTU.AND P0, PT, R5, 1, PT ;  /* 0x3f8000000500780b */ /* 0x000fda0003f0c000 */
[----:B------:R-:W-:Y:S05]  /*0120*/  @P0 EXIT ;  /* 0x000000000000094d */ /* 0x000fea0003800000 */
[----:B------:R-:W0:Y:S01]  /*0130*/  S2R R0, SR_LANEID ;  /* 0x0000000000007919 */ /* 0x000e220000000000 */
[----:B------:R-:W1:Y:S01]  /*0140*/  LDC.64 R2, c[0x0][0x390] ;  /* 0x0000e400ff027b82 */ /* 0x000e620000000a00 */
[----:B------:R-:W-:Y:S02]  /*0150*/  VOTEU.ANY UR6, UPT, PT ;  /* 0x0000000000067886 */ /* 0x000fe400038e0100 */
[----:B------:R-:W-:Y:S02]  /*0160*/  UFLO.U32 UR7, UR6 ;  /* 0x00000006000772bd */ /* 0x000fe400080e0000 */
[----:B------:R-:W1:Y:S04]  /*0170*/  POPC R5, UR6 ;  /* 0x0000000600057d09 */ /* 0x000e680008000000 */
[----:B0-----:R-:W-:-:S13]  /*0180*/  ISETP.EQ.U32.AND P0, PT, R0, UR7, PT ;  /* 0x0000000700007c0c */ /* 0x001fda000bf02070 */
[----:B-1----:R-:W-:Y:S01]  /*0190*/  @P0 REDG.E.ADD.STRONG.GPU desc[UR4][R2.64], R5 ;  /* 0x000000050200098e */ /* 0x002fe2000c12e104 */
[----:B------:R-:W-:Y:S05]  /*01a0*/  EXIT ;  /* 0x000000000000794d */ /* 0x000fea0003800000 */
.L_x_16:
        /* <DEDUP_REMOVED lines=13> */
.L_x_18:


//--------------------- .nv.global.init           --------------------------
	.section	.nv.global.init,"aw",@progbits
	.align	4
.nv.global.init:
	.type		mrg32k3aM1SubSeq,@object
	.size		mrg32k3aM1SubSeq,(mrg32k3aM2SubSeq - mrg32k3aM1SubSeq)
mrg32k3aM1SubSeq:
        /*0000*/ 	.byte	0x0b, 0xcc, 0xee, 0x04, 0x73, 0x29, 0x8b, 0x6f, 0xf6, 0x53, 0x03, 0xf6, 0x23, 0xf6, 0xea, 0xda
        /* <DEDUP_REMOVED lines=125> */
	.type		mrg32k3aM2SubSeq,@object
	.size		mrg32k3aM2SubSeq,(mrg32k3aM1 - mrg32k3aM2SubSeq)
mrg32k3aM2SubSeq:
        /* <DEDUP_REMOVED lines=126> */
	.type		mrg32k3aM1,@object
	.size		mrg32k3aM1,(mrg32k3aM1Seq - mrg32k3aM1)
mrg32k3aM1:
        /* <DEDUP_REMOVED lines=144> */
	.type		mrg32k3aM1Seq,@object
	.size		mrg32k3aM1Seq,(mrg32k3aM2 - mrg32k3aM1Seq)
mrg32k3aM1Seq:
        /* <DEDUP_REMOVED lines=144> */
	.type		mrg32k3aM2,@object
	.size		mrg32k3aM2,(mrg32k3aM2Seq - mrg32k3aM2)
mrg32k3aM2:
        /* <DEDUP_REMOVED lines=144> */
	.type		mrg32k3aM2Seq,@object
	.size		mrg32k3aM2Seq,(precalc_xorwow_matrix - mrg32k3aM2Seq)
mrg32k3aM2Seq:
        /* <DEDUP_REMOVED lines=144> */
	.type		precalc_xorwow_matrix,@object
	.size		precalc_xorwow_matrix,(precalc_xorwow_offset_matrix - precalc_xorwow_matrix)
precalc_xorwow_matrix:
        /* <DEDUP_REMOVED lines=6400> */
	.type		precalc_xorwow_offset_matrix,@object
	.size		precalc_xorwow_offset_matrix,(.L_1 - precalc_xorwow_offset_matrix)
precalc_xorwow_offset_matrix:
        /* <DEDUP_REMOVED lines=6400> */
.L_1:


//--------------------- .nv.shared.reserved.0     --------------------------
	.section	.nv.shared.reserved.0,"aw",@nobits
	.weak		__nv_reservedSMEM_offset_0_alias
	.size		__nv_reservedSMEM_offset_0_alias, 0, 64
	.other		__nv_reservedSMEM_offset_0_alias,@"STO_CUDA_RESERVED_SHARED STV_DEFAULT"
__nv_reservedSMEM_offset_0_alias:
	.zero		0
	.zero		64


//--------------------- .nv.constant0._Z21generateRandomNumbersP17curandStateXORWOWPfi --------------------------
	.section	.nv.constant0._Z21generateRandomNumbersP17curandStateXORWOWPfi,"a",@progbits
	.sectionflags	@""
	.align	4
.nv.constant0._Z21generateRandomNumbersP17curandStateXORWOWPfi:
	.zero		916


//--------------------- .nv.constant0._Z8mcMethodiPfPi --------------------------
	.section	.nv.constant0._Z8mcMethodiPfPi,"a",@progbits
	.sectionflags	@""
	.align	4
.nv.constant0._Z8mcMethodiPfPi:
	.zero		920


//--------------------- SYMBOLS --------------------------

	.type		.nv.reservedSmem.offset0,@object
	.size		.nv.reservedSmem.offset0,0x4
